//
// Generated by NVIDIA NVVM Compiler
//
// Compiler Build ID: CL-36424714
// Cuda compilation tools, release 13.0, V13.0.88
// Based on NVVM 20.0.0
//

.version 9.0
.target sm_100
.address_size 64

	// .globl	_Z12schroedingerPfS_S_S_iiiff

.visible .entry _Z12schroedingerPfS_S_S_iiiff(
	.param .u64 .ptr .align 1 _Z12schroedingerPfS_S_S_iiiff_param_0,
	.param .u64 .ptr .align 1 _Z12schroedingerPfS_S_S_iiiff_param_1,
	.param .u64 .ptr .align 1 _Z12schroedingerPfS_S_S_iiiff_param_2,
	.param .u64 .ptr .align 1 _Z12schroedingerPfS_S_S_iiiff_param_3,
	.param .u32 _Z12schroedingerPfS_S_S_iiiff_param_4,
	.param .u32 _Z12schroedingerPfS_S_S_iiiff_param_5,
	.param .u32 _Z12schroedingerPfS_S_S_iiiff_param_6,
	.param .f32 _Z12schroedingerPfS_S_S_iiiff_param_7,
	.param .f32 _Z12schroedingerPfS_S_S_iiiff_param_8
)
{
	.reg .pred 	%p<70>;
	.reg .b32 	%r<79>;
	.reg .b32 	%f<164>;
	.reg .b64 	%rd<125>;

	ld.param.u64 	%rd35, [_Z12schroedingerPfS_S_S_iiiff_param_0];
	ld.param.u64 	%rd36, [_Z12schroedingerPfS_S_S_iiiff_param_1];
	ld.param.u64 	%rd37, [_Z12schroedingerPfS_S_S_iiiff_param_2];
	ld.param.u64 	%rd38, [_Z12schroedingerPfS_S_S_iiiff_param_3];
	ld.param.u32 	%r50, [_Z12schroedingerPfS_S_S_iiiff_param_4];
	ld.param.u32 	%r51, [_Z12schroedingerPfS_S_S_iiiff_param_6];
	ld.param.f32 	%f1, [_Z12schroedingerPfS_S_S_iiiff_param_7];
	ld.param.f32 	%f2, [_Z12schroedingerPfS_S_S_iiiff_param_8];
	cvta.to.global.u64 	%rd1, %rd38;
	cvta.to.global.u64 	%rd2, %rd35;
	cvta.to.global.u64 	%rd3, %rd37;
	cvta.to.global.u64 	%rd4, %rd36;
	mov.u32 	%r52, %tid.x;
	mov.u32 	%r53, %ntid.x;
	mul.lo.s32 	%r69, %r52, %r53;
	add.s32 	%r2, %r69, %r53;
	mov.u32 	%r3, %tid.y;
	mov.u32 	%r4, %ntid.y;
	mul.lo.s32 	%r5, %r3, %r4;
	add.s32 	%r6, %r5, %r4;
	add.s32 	%r7, %r50, -1;
	setp.eq.s32 	%p3, %r51, 1;
	@%p3 bra 	$L__BB0_23;
	and.b32  	%r8, %r4, 3;
	add.s32 	%r9, %r5, 1;
	add.s32 	%r10, %r5, 2;
	add.s32 	%r11, %r5, 3;
$L__BB0_2:
	setp.eq.s32 	%p4, %r8, 0;
	add.s32 	%r54, %r69, -1;
	setp.ne.s32 	%p5, %r69, 0;
	setp.lt.s32 	%p6, %r69, %r7;
	and.pred  	%p2, %p5, %p6;
	add.s32 	%r41, %r69, 1;
	mul.lo.s32 	%r44, %r69, %r50;
	add.s32 	%r42, %r44, %r50;
	mul.lo.s32 	%r43, %r54, %r50;
	mov.u32 	%r77, %r5;
	@%p4 bra 	$L__BB0_11;
	setp.ge.s32 	%p7, %r5, %r7;
	setp.eq.s32 	%p8, %r3, 0;
	not.pred 	%p9, %p2;
	or.pred  	%p10, %p9, %p8;
	add.s32 	%r45, %r9, %r44;
	mul.wide.s32 	%rd39, %r45, 4;
	add.s64 	%rd21, %rd4, %rd39;
	or.pred  	%p11, %p10, %p7;
	@%p11 bra 	$L__BB0_5;
	add.s32 	%r55, %r5, %r42;
	mul.wide.s32 	%rd40, %r55, 4;
	add.s64 	%rd41, %rd4, %rd40;
	ld.global.f32 	%f3, [%rd41];
	add.s32 	%r56, %r5, %r43;
	mul.wide.s32 	%rd42, %r56, 4;
	add.s64 	%rd43, %rd4, %rd42;
	ld.global.f32 	%f4, [%rd43];
	add.f32 	%f5, %f3, %f4;
	ld.global.f32 	%f6, [%rd21];
	add.f32 	%f7, %f5, %f6;
	ld.global.f32 	%f8, [%rd21+-8];
	add.f32 	%f9, %f7, %f8;
	add.s32 	%r57, %r45, -1;
	ld.global.f32 	%f10, [%rd21+-4];
	fma.rn.f32 	%f11, %f10, 0fC0800000, %f9;
	add.f32 	%f12, %f10, %f10;
	mul.wide.s32 	%rd44, %r57, 4;
	add.s64 	%rd45, %rd3, %rd44;
	ld.global.f32 	%f13, [%rd45];
	sub.f32 	%f14, %f12, %f13;
	fma.rn.f32 	%f15, %f2, %f11, %f14;
	add.s64 	%rd46, %rd2, %rd44;
	st.global.f32 	[%rd46], %f15;
	add.s64 	%rd47, %rd1, %rd44;
	st.global.f32 	[%rd47], %f15;
$L__BB0_5:
	setp.eq.s32 	%p12, %r8, 1;
	mov.u32 	%r77, %r9;
	@%p12 bra 	$L__BB0_11;
	setp.ge.s32 	%p13, %r9, %r7;
	cvt.s64.s32 	%rd48, %r42;
	cvt.u64.u32 	%rd49, %r5;
	add.s64 	%rd50, %rd49, %rd48;
	shl.b64 	%rd51, %rd50, 2;
	add.s64 	%rd22, %rd4, %rd51;
	cvt.s64.s32 	%rd52, %r43;
	add.s64 	%rd53, %rd49, %rd52;
	shl.b64 	%rd54, %rd53, 2;
	add.s64 	%rd23, %rd4, %rd54;
	cvt.s64.s32 	%rd55, %r44;
	add.s64 	%rd56, %rd49, %rd55;
	shl.b64 	%rd57, %rd56, 2;
	add.s64 	%rd24, %rd1, %rd57;
	add.s64 	%rd25, %rd2, %rd57;
	add.s64 	%rd26, %rd3, %rd57;
	add.s64 	%rd27, %rd4, %rd57;
	or.pred  	%p15, %p9, %p13;
	@%p15 bra 	$L__BB0_8;
	ld.global.f32 	%f16, [%rd22+4];
	ld.global.f32 	%f17, [%rd23+4];
	add.f32 	%f18, %f16, %f17;
	ld.global.f32 	%f19, [%rd21+4];
	add.f32 	%f20, %f18, %f19;
	ld.global.f32 	%f21, [%rd21+-4];
	add.f32 	%f22, %f20, %f21;
	ld.global.f32 	%f23, [%rd27+4];
	fma.rn.f32 	%f24, %f23, 0fC0800000, %f22;
	add.f32 	%f25, %f23, %f23;
	ld.global.f32 	%f26, [%rd26+4];
	sub.f32 	%f27, %f25, %f26;
	fma.rn.f32 	%f28, %f2, %f24, %f27;
	st.global.f32 	[%rd25+4], %f28;
	st.global.f32 	[%rd24+4], %f28;
$L__BB0_8:
	setp.eq.s32 	%p16, %r8, 2;
	mov.u32 	%r77, %r10;
	@%p16 bra 	$L__BB0_11;
	setp.ge.s32 	%p17, %r10, %r7;
	or.pred  	%p19, %p9, %p17;
	mov.u32 	%r77, %r11;
	@%p19 bra 	$L__BB0_11;
	ld.global.f32 	%f29, [%rd22+8];
	ld.global.f32 	%f30, [%rd23+8];
	add.f32 	%f31, %f29, %f30;
	ld.global.f32 	%f32, [%rd21+8];
	add.f32 	%f33, %f31, %f32;
	ld.global.f32 	%f34, [%rd21];
	add.f32 	%f35, %f33, %f34;
	ld.global.f32 	%f36, [%rd27+8];
	fma.rn.f32 	%f37, %f36, 0fC0800000, %f35;
	add.f32 	%f38, %f36, %f36;
	ld.global.f32 	%f39, [%rd26+8];
	sub.f32 	%f40, %f38, %f39;
	fma.rn.f32 	%f41, %f2, %f37, %f40;
	st.global.f32 	[%rd25+8], %f41;
	st.global.f32 	[%rd24+8], %f41;
	mov.u32 	%r77, %r11;
$L__BB0_11:
	setp.lt.u32 	%p20, %r4, 4;
	@%p20 bra 	$L__BB0_22;
	add.s32 	%r47, %r44, 1;
	not.pred 	%p22, %p2;
$L__BB0_13:
	setp.eq.s32 	%p21, %r77, 0;
	or.pred  	%p23, %p22, %p21;
	setp.ge.s32 	%p24, %r77, %r7;
	add.s32 	%r58, %r47, %r77;
	mul.wide.s32 	%rd58, %r58, 4;
	add.s64 	%rd28, %rd4, %rd58;
	or.pred  	%p25, %p23, %p24;
	@%p25 bra 	$L__BB0_15;
	add.s32 	%r59, %r77, %r42;
	mul.wide.s32 	%rd59, %r59, 4;
	add.s64 	%rd60, %rd4, %rd59;
	ld.global.f32 	%f42, [%rd60];
	add.s32 	%r60, %r77, %r43;
	mul.wide.s32 	%rd61, %r60, 4;
	add.s64 	%rd62, %rd4, %rd61;
	ld.global.f32 	%f43, [%rd62];
	add.f32 	%f44, %f42, %f43;
	ld.global.f32 	%f45, [%rd28];
	add.f32 	%f46, %f44, %f45;
	ld.global.f32 	%f47, [%rd28+-8];
	add.f32 	%f48, %f46, %f47;
	add.s32 	%r61, %r44, %r77;
	ld.global.f32 	%f49, [%rd28+-4];
	fma.rn.f32 	%f50, %f49, 0fC0800000, %f48;
	add.f32 	%f51, %f49, %f49;
	mul.wide.s32 	%rd63, %r61, 4;
	add.s64 	%rd64, %rd3, %rd63;
	ld.global.f32 	%f52, [%rd64];
	sub.f32 	%f53, %f51, %f52;
	fma.rn.f32 	%f54, %f2, %f50, %f53;
	add.s64 	%rd65, %rd2, %rd63;
	st.global.f32 	[%rd65], %f54;
	add.s64 	%rd66, %rd1, %rd63;
	st.global.f32 	[%rd66], %f54;
$L__BB0_15:
	add.s32 	%r62, %r77, 1;
	setp.ge.s32 	%p26, %r62, %r7;
	cvt.s64.s32 	%rd67, %r42;
	cvt.s64.s32 	%rd68, %r77;
	add.s64 	%rd69, %rd68, %rd67;
	shl.b64 	%rd70, %rd69, 2;
	add.s64 	%rd29, %rd4, %rd70;
	cvt.s64.s32 	%rd71, %r43;
	add.s64 	%rd72, %rd68, %rd71;
	shl.b64 	%rd73, %rd72, 2;
	add.s64 	%rd30, %rd4, %rd73;
	cvt.s64.s32 	%rd74, %r44;
	add.s64 	%rd75, %rd68, %rd74;
	shl.b64 	%rd76, %rd75, 2;
	add.s64 	%rd31, %rd1, %rd76;
	add.s64 	%rd32, %rd2, %rd76;
	add.s64 	%rd33, %rd3, %rd76;
	add.s64 	%rd34, %rd4, %rd76;
	or.pred  	%p28, %p22, %p26;
	@%p28 bra 	$L__BB0_17;
	ld.global.f32 	%f55, [%rd29+4];
	ld.global.f32 	%f56, [%rd30+4];
	add.f32 	%f57, %f55, %f56;
	ld.global.f32 	%f58, [%rd28+4];
	add.f32 	%f59, %f57, %f58;
	ld.global.f32 	%f60, [%rd28+-4];
	add.f32 	%f61, %f59, %f60;
	ld.global.f32 	%f62, [%rd34+4];
	fma.rn.f32 	%f63, %f62, 0fC0800000, %f61;
	add.f32 	%f64, %f62, %f62;
	ld.global.f32 	%f65, [%rd33+4];
	sub.f32 	%f66, %f64, %f65;
	fma.rn.f32 	%f67, %f2, %f63, %f66;
	st.global.f32 	[%rd32+4], %f67;
	st.global.f32 	[%rd31+4], %f67;
$L__BB0_17:
	add.s32 	%r63, %r77, 2;
	setp.ge.s32 	%p29, %r63, %r7;
	or.pred  	%p31, %p22, %p29;
	@%p31 bra 	$L__BB0_19;
	ld.global.f32 	%f68, [%rd29+8];
	ld.global.f32 	%f69, [%rd30+8];
	add.f32 	%f70, %f68, %f69;
	ld.global.f32 	%f71, [%rd28+8];
	add.f32 	%f72, %f70, %f71;
	ld.global.f32 	%f73, [%rd28];
	add.f32 	%f74, %f72, %f73;
	ld.global.f32 	%f75, [%rd34+8];
	fma.rn.f32 	%f76, %f75, 0fC0800000, %f74;
	add.f32 	%f77, %f75, %f75;
	ld.global.f32 	%f78, [%rd33+8];
	sub.f32 	%f79, %f77, %f78;
	fma.rn.f32 	%f80, %f2, %f76, %f79;
	st.global.f32 	[%rd32+8], %f80;
	st.global.f32 	[%rd31+8], %f80;
$L__BB0_19:
	add.s32 	%r64, %r77, 3;
	setp.ge.s32 	%p32, %r64, %r7;
	or.pred  	%p34, %p22, %p32;
	@%p34 bra 	$L__BB0_21;
	ld.global.f32 	%f81, [%rd29+12];
	ld.global.f32 	%f82, [%rd30+12];
	add.f32 	%f83, %f81, %f82;
	ld.global.f32 	%f84, [%rd28+12];
	add.f32 	%f85, %f83, %f84;
	ld.global.f32 	%f86, [%rd28+4];
	add.f32 	%f87, %f85, %f86;
	ld.global.f32 	%f88, [%rd34+12];
	fma.rn.f32 	%f89, %f88, 0fC0800000, %f87;
	add.f32 	%f90, %f88, %f88;
	ld.global.f32 	%f91, [%rd33+12];
	sub.f32 	%f92, %f90, %f91;
	fma.rn.f32 	%f93, %f2, %f89, %f92;
	st.global.f32 	[%rd32+12], %f93;
	st.global.f32 	[%rd31+12], %f93;
$L__BB0_21:
	add.s32 	%r77, %r77, 4;
	setp.lt.u32 	%p35, %r77, %r6;
	@%p35 bra 	$L__BB0_13;
$L__BB0_22:
	setp.lt.u32 	%p36, %r41, %r2;
	mov.u32 	%r69, %r41;
	@%p36 bra 	$L__BB0_2;
	bra.uni 	$L__BB0_45;
$L__BB0_23:
	and.b32  	%r12, %r4, 3;
	add.s32 	%r13, %r5, 1;
	add.s32 	%r14, %r5, 2;
	add.s32 	%r15, %r5, 3;
	add.s64 	%rd5, %rd1, 8;
	add.s64 	%rd99, %rd4, 12;
$L__BB0_24:
	setp.eq.s32 	%p37, %r12, 0;
	add.s32 	%r65, %r69, -1;
	setp.ne.s32 	%p38, %r69, 0;
	setp.lt.s32 	%p39, %r69, %r7;
	and.pred  	%p1, %p38, %p39;
	add.s32 	%r17, %r69, 1;
	mul.lo.s32 	%r20, %r69, %r50;
	add.s32 	%r18, %r20, %r50;
	mul.lo.s32 	%r19, %r65, %r50;
	mov.u32 	%r70, %r5;
	@%p37 bra 	$L__BB0_33;
	setp.ge.s32 	%p40, %r5, %r7;
	setp.eq.s32 	%p41, %r3, 0;
	not.pred 	%p42, %p1;
	or.pred  	%p43, %p42, %p41;
	add.s32 	%r21, %r13, %r20;
	mul.wide.s32 	%rd77, %r21, 4;
	add.s64 	%rd6, %rd4, %rd77;
	or.pred  	%p44, %p43, %p40;
	@%p44 bra 	$L__BB0_27;
	add.s32 	%r66, %r5, %r18;
	mul.wide.s32 	%rd78, %r66, 4;
	add.s64 	%rd79, %rd4, %rd78;
	ld.global.f32 	%f94, [%rd79];
	add.s32 	%r67, %r5, %r19;
	mul.wide.s32 	%rd80, %r67, 4;
	add.s64 	%rd81, %rd4, %rd80;
	ld.global.f32 	%f95, [%rd81];
	add.f32 	%f96, %f94, %f95;
	ld.global.f32 	%f97, [%rd6];
	add.f32 	%f98, %f96, %f97;
	ld.global.f32 	%f99, [%rd6+-8];
	add.f32 	%f100, %f98, %f99;
	add.s32 	%r68, %r21, -1;
	ld.global.f32 	%f101, [%rd6+-4];
	fma.rn.f32 	%f102, %f101, 0fC0800000, %f100;
	fma.rn.f32 	%f103, %f1, %f102, %f101;
	mul.wide.s32 	%rd82, %r68, 4;
	add.s64 	%rd83, %rd2, %rd82;
	st.global.f32 	[%rd83], %f103;
	add.s64 	%rd84, %rd1, %rd82;
	st.global.f32 	[%rd84], %f103;
$L__BB0_27:
	setp.eq.s32 	%p45, %r12, 1;
	mov.u32 	%r70, %r13;
	@%p45 bra 	$L__BB0_33;
	setp.ge.s32 	%p46, %r13, %r7;
	cvt.s64.s32 	%rd85, %r18;
	cvt.u64.u32 	%rd86, %r5;
	add.s64 	%rd87, %rd86, %rd85;
	shl.b64 	%rd88, %rd87, 2;
	add.s64 	%rd7, %rd4, %rd88;
	cvt.s64.s32 	%rd89, %r19;
	add.s64 	%rd90, %rd86, %rd89;
	shl.b64 	%rd91, %rd90, 2;
	add.s64 	%rd8, %rd4, %rd91;
	cvt.s64.s32 	%rd92, %r20;
	add.s64 	%rd93, %rd86, %rd92;
	shl.b64 	%rd94, %rd93, 2;
	add.s64 	%rd9, %rd1, %rd94;
	add.s64 	%rd10, %rd2, %rd94;
	add.s64 	%rd11, %rd4, %rd94;
	or.pred  	%p48, %p42, %p46;
	@%p48 bra 	$L__BB0_30;
	ld.global.f32 	%f104, [%rd7+4];
	ld.global.f32 	%f105, [%rd8+4];
	add.f32 	%f106, %f104, %f105;
	ld.global.f32 	%f107, [%rd6+4];
	add.f32 	%f108, %f106, %f107;
	ld.global.f32 	%f109, [%rd6+-4];
	add.f32 	%f110, %f108, %f109;
	ld.global.f32 	%f111, [%rd11+4];
	fma.rn.f32 	%f112, %f111, 0fC0800000, %f110;
	fma.rn.f32 	%f113, %f1, %f112, %f111;
	st.global.f32 	[%rd10+4], %f113;
	st.global.f32 	[%rd9+4], %f113;
$L__BB0_30:
	setp.eq.s32 	%p49, %r12, 2;
	mov.u32 	%r70, %r14;
	@%p49 bra 	$L__BB0_33;
	setp.ge.s32 	%p50, %r14, %r7;
	or.pred  	%p52, %p42, %p50;
	mov.u32 	%r70, %r15;
	@%p52 bra 	$L__BB0_33;
	ld.global.f32 	%f114, [%rd7+8];
	ld.global.f32 	%f115, [%rd8+8];
	add.f32 	%f116, %f114, %f115;
	ld.global.f32 	%f117, [%rd6+8];
	add.f32 	%f118, %f116, %f117;
	ld.global.f32 	%f119, [%rd6];
	add.f32 	%f120, %f118, %f119;
	ld.global.f32 	%f121, [%rd11+8];
	fma.rn.f32 	%f122, %f121, 0fC0800000, %f120;
	fma.rn.f32 	%f123, %f1, %f122, %f121;
	st.global.f32 	[%rd10+8], %f123;
	st.global.f32 	[%rd9+8], %f123;
	mov.u32 	%r70, %r15;
$L__BB0_33:
	setp.lt.u32 	%p53, %r4, 4;
	@%p53 bra 	$L__BB0_44;
	add.s32 	%r74, %r70, %r20;
	mul.wide.s32 	%rd95, %r20, 4;
	add.s64 	%rd96, %rd2, %rd95;
	add.s64 	%rd12, %rd96, 8;
	mul.wide.u32 	%rd124, %r70, 4;
	add.s32 	%r73, %r70, %r18;
	add.s32 	%r72, %r70, %r19;
	add.s32 	%r71, %r74, 1;
	add.s64 	%rd97, %rd4, %rd95;
	add.s64 	%rd14, %rd97, 4;
	mul.wide.s32 	%rd98, %r18, 4;
	add.s64 	%rd15, %rd99, %rd98;
	add.s64 	%rd16, %rd5, %rd95;
	mul.wide.s32 	%rd100, %r19, 4;
	add.s64 	%rd17, %rd99, %rd100;
	not.pred 	%p55, %p1;
$L__BB0_35:
	mul.wide.s32 	%rd101, %r71, 4;
	add.s64 	%rd19, %rd4, %rd101;
	setp.eq.s32 	%p54, %r70, 0;
	or.pred  	%p56, %p55, %p54;
	setp.ge.s32 	%p57, %r70, %r7;
	or.pred  	%p58, %p56, %p57;
	@%p58 bra 	$L__BB0_37;
	mul.wide.s32 	%rd102, %r74, 4;
	mul.wide.s32 	%rd103, %r73, 4;
	add.s64 	%rd104, %rd4, %rd103;
	ld.global.f32 	%f124, [%rd104];
	mul.wide.s32 	%rd105, %r72, 4;
	add.s64 	%rd106, %rd4, %rd105;
	ld.global.f32 	%f125, [%rd106];
	add.f32 	%f126, %f124, %f125;
	ld.global.f32 	%f127, [%rd19];
	add.f32 	%f128, %f126, %f127;
	ld.global.f32 	%f129, [%rd19+-8];
	add.f32 	%f130, %f128, %f129;
	ld.global.f32 	%f131, [%rd19+-4];
	fma.rn.f32 	%f132, %f131, 0fC0800000, %f130;
	fma.rn.f32 	%f133, %f1, %f132, %f131;
	add.s64 	%rd107, %rd2, %rd102;
	st.global.f32 	[%rd107], %f133;
	add.s64 	%rd108, %rd1, %rd102;
	st.global.f32 	[%rd108], %f133;
$L__BB0_37:
	add.s32 	%r32, %r70, 1;
	setp.ge.s32 	%p59, %r32, %r7;
	or.pred  	%p61, %p55, %p59;
	@%p61 bra 	$L__BB0_39;
	add.s64 	%rd109, %rd15, %rd124;
	ld.global.f32 	%f134, [%rd109+-8];
	add.s64 	%rd110, %rd17, %rd124;
	ld.global.f32 	%f135, [%rd110+-8];
	add.f32 	%f136, %f134, %f135;
	ld.global.f32 	%f137, [%rd19+4];
	add.f32 	%f138, %f136, %f137;
	ld.global.f32 	%f139, [%rd19+-4];
	add.f32 	%f140, %f138, %f139;
	add.s64 	%rd111, %rd14, %rd124;
	ld.global.f32 	%f141, [%rd111];
	fma.rn.f32 	%f142, %f141, 0fC0800000, %f140;
	fma.rn.f32 	%f143, %f1, %f142, %f141;
	add.s64 	%rd112, %rd12, %rd124;
	st.global.f32 	[%rd112+-4], %f143;
	add.s64 	%rd113, %rd16, %rd124;
	st.global.f32 	[%rd113+-4], %f143;
$L__BB0_39:
	add.s32 	%r33, %r32, 1;
	setp.ge.s32 	%p62, %r33, %r7;
	or.pred  	%p64, %p55, %p62;
	@%p64 bra 	$L__BB0_41;
	add.s64 	%rd114, %rd15, %rd124;
	ld.global.f32 	%f144, [%rd114+-4];
	add.s64 	%rd115, %rd17, %rd124;
	ld.global.f32 	%f145, [%rd115+-4];
	add.f32 	%f146, %f144, %f145;
	ld.global.f32 	%f147, [%rd19+8];
	add.f32 	%f148, %f146, %f147;
	ld.global.f32 	%f149, [%rd19];
	add.f32 	%f150, %f148, %f149;
	add.s64 	%rd116, %rd14, %rd124;
	ld.global.f32 	%f151, [%rd116+4];
	fma.rn.f32 	%f152, %f151, 0fC0800000, %f150;
	fma.rn.f32 	%f153, %f1, %f152, %f151;
	add.s64 	%rd117, %rd12, %rd124;
	st.global.f32 	[%rd117], %f153;
	add.s64 	%rd118, %rd16, %rd124;
	st.global.f32 	[%rd118], %f153;
$L__BB0_41:
	add.s32 	%r34, %r33, 1;
	setp.ge.s32 	%p65, %r34, %r7;
	or.pred  	%p67, %p55, %p65;
	@%p67 bra 	$L__BB0_43;
	add.s64 	%rd119, %rd15, %rd124;
	ld.global.f32 	%f154, [%rd119];
	add.s64 	%rd120, %rd17, %rd124;
	ld.global.f32 	%f155, [%rd120];
	add.f32 	%f156, %f154, %f155;
	ld.global.f32 	%f157, [%rd19+12];
	add.f32 	%f158, %f156, %f157;
	ld.global.f32 	%f159, [%rd19+4];
	add.f32 	%f160, %f158, %f159;
	add.s64 	%rd121, %rd14, %rd124;
	ld.global.f32 	%f161, [%rd121+8];
	fma.rn.f32 	%f162, %f161, 0fC0800000, %f160;
	fma.rn.f32 	%f163, %f1, %f162, %f161;
	add.s64 	%rd122, %rd12, %rd124;
	st.global.f32 	[%rd122+4], %f163;
	add.s64 	%rd123, %rd16, %rd124;
	st.global.f32 	[%rd123+4], %f163;
$L__BB0_43:
	add.s32 	%r74, %r74, 4;
	add.s64 	%rd124, %rd124, 16;
	add.s32 	%r73, %r73, 4;
	add.s32 	%r72, %r72, 4;
	add.s32 	%r71, %r71, 4;
	add.s32 	%r70, %r34, 1;
	setp.lt.u32 	%p68, %r70, %r6;
	@%p68 bra 	$L__BB0_35;
$L__BB0_44:
	setp.lt.u32 	%p69, %r17, %r2;
	mov.u32 	%r69, %r17;
	@%p69 bra 	$L__BB0_24;
$L__BB0_45:
	bar.sync 	0;
	ret;

}


// ===== COMPILED SASS (sm_100) =====

	.target	sm_100

	.elftype	@"ET_EXEC"


//--------------------- .note.nv.tkinfo           --------------------------
	.section	.note.nv.tkinfo,"",@"SHT_NOTE"
	.sectionflags	@"SHF_NOTE_NV_TKINFO"
	.tkinfo
        /*0018*/ 	.word	0x00000002
        /*0030*/ 	.string	""
        /*0030*/ 	.string	"ptxas"
        /*0030*/ 	.string	"Cuda compilation tools, release 13.0, V13.0.88"
        /*0030*/ 	.string	"Build cuda_13.0.r13.0/compiler.36424714_0"
        /*0030*/ 	.string	"-arch sm_100 -m 64 "



//--------------------- .note.nv.cuinfo           --------------------------
	.section	.note.nv.cuinfo,"",@"SHT_NOTE"
	.sectionflags	@"SHF_NOTE_NV_CUINFO"
        /*0018*/ 	.short	0x0002
        /*001a*/ 	.short	0x0064
        /*001c*/ 	.short	0x0082
	.zero		2


//--------------------- .nv.info                  --------------------------
	.section	.nv.info,"",@"SHT_CUDA_INFO"
	.align	4


	//----- nvinfo : EIATTR_REGCOUNT
	.align		4
        /*0000*/ 	.byte	0x04, 0x2f
        /*0002*/ 	.short	(.L_1 - .L_0)
	.align		4
.L_0:
        /*0004*/ 	.word	index@(_Z12schroedingerPfS_S_S_iiiff)
        /*0008*/ 	.word	0x00000028


	//----- nvinfo : EIATTR_FRAME_SIZE
	.align		4
.L_1:
        /*000c*/ 	.byte	0x04, 0x11
        /*000e*/ 	.short	(.L_3 - .L_2)
	.align		4
.L_2:
        /*0010*/ 	.word	index@(_Z12schroedingerPfS_S_S_iiiff)
        /*0014*/ 	.word	0x00000000


	//----- nvinfo : EIATTR_MIN_STACK_SIZE
	.align		4
.L_3:
        /*0018*/ 	.byte	0x04, 0x12
        /*001a*/ 	.short	(.L_5 - .L_4)
	.align		4
.L_4:
        /*001c*/ 	.word	index@(_Z12schroedingerPfS_S_S_iiiff)
        /*0020*/ 	.word	0x00000000
.L_5:


//--------------------- .nv.compat                --------------------------
	.section	.nv.compat,"",@"SHT_CUDA_COMPAT_INFO"
	.align	4
        /*0000*/ 	.byte	0x02, 0x09, 0x00, 0x00, 0x02, 0x02, 0x01, 0x00, 0x02, 0x05, 0x05, 0x00, 0x03, 0x07, 0x01, 0x01
        /*0010*/ 	.byte	0x02, 0x03, 0x00, 0x00, 0x02, 0x06, 0x01, 0x00, 0x04, 0x0b, 0x08, 0x00, 0x09, 0x00, 0x00, 0x00
        /*0020*/ 	.byte	0x00, 0x00, 0x00, 0x00


//--------------------- .nv.info._Z12schroedingerPfS_S_S_iiiff --------------------------
	.section	.nv.info._Z12schroedingerPfS_S_S_iiiff,"",@"SHT_CUDA_INFO"
	.sectionflags	@""
	.align	4


	//----- nvinfo : EIATTR_CUDA_API_VERSION
	.align		4
        /*0000*/ 	.byte	0x04, 0x37
        /*0002*/ 	.short	(.L_7 - .L_6)
.L_6:
        /*0004*/ 	.word	0x00000082


	//----- nvinfo : EIATTR_KPARAM_INFO
	.align		4
.L_7:
        /*0008*/ 	.byte	0x04, 0x17
        /*000a*/ 	.short	(.L_9 - .L_8)
.L_8:
        /*000c*/ 	.word	0x00000000
        /*0010*/ 	.short	0x0008
        /*0012*/ 	.short	0x0030
        /*0014*/ 	.byte	0x00, 0xf0, 0x11, 0x00


	//----- nvinfo : EIATTR_KPARAM_INFO
	.align		4
.L_9:
        /*0018*/ 	.byte	0x04, 0x17
        /*001a*/ 	.short	(.L_11 - .L_10)
.L_10:
        /*001c*/ 	.word	0x00000000
        /*0020*/ 	.short	0x0007
        /*0022*/ 	.short	0x002c
        /*0024*/ 	.byte	0x00, 0xf0, 0x11, 0x00


	//----- nvinfo : EIATTR_KPARAM_INFO
	.align		4
.L_11:
        /*0028*/ 	.byte	0x04, 0x17
        /*002a*/ 	.short	(.L_13 - .L_12)
.L_12:
        /*002c*/ 	.word	0x00000000
        /*0030*/ 	.short	0x0006
        /*0032*/ 	.short	0x0028
        /*0034*/ 	.byte	0x00, 0xf0, 0x11, 0x00


	//----- nvinfo : EIATTR_KPARAM_INFO
	.align		4
.L_13:
        /*0038*/ 	.byte	0x04, 0x17
        /*003a*/ 	.short	(.L_15 - .L_14)
.L_14:
        /*003c*/ 	.word	0x00000000
        /*0040*/ 	.short	0x0005
        /*0042*/ 	.short	0x0024
        /*0044*/ 	.byte	0x00, 0xf0, 0x11, 0x00


	//----- nvinfo : EIATTR_KPARAM_INFO
	.align		4
.L_15:
        /*0048*/ 	.byte	0x04, 0x17
        /*004a*/ 	.short	(.L_17 - .L_16)
.L_16:
        /*004c*/ 	.word	0x00000000
        /*0050*/ 	.short	0x0004
        /*0052*/ 	.short	0x0020
        /*0054*/ 	.byte	0x00, 0xf0, 0x11, 0x00


	//----- nvinfo : EIATTR_KPARAM_INFO
	.align		4
.L_17:
        /*0058*/ 	.byte	0x04, 0x17
        /*005a*/ 	.short	(.L_19 - .L_18)
.L_18:
        /*005c*/ 	.word	0x00000000
        /*0060*/ 	.short	0x0003
        /*0062*/ 	.short	0x0018
        /*0064*/ 	.byte	0x00, 0xf5, 0x21, 0x00


	//----- nvinfo : EIATTR_KPARAM_INFO
	.align		4
.L_19:
        /*0068*/ 	.byte	0x04, 0x17
        /*006a*/ 	.short	(.L_21 - .L_20)
.L_20:
        /*006c*/ 	.word	0x00000000
        /*0070*/ 	.short	0x0002
        /*0072*/ 	.short	0x0010
        /*0074*/ 	.byte	0x00, 0xf5, 0x21, 0x00


	//----- nvinfo : EIATTR_KPARAM_INFO
	.align		4
.L_21:
        /*0078*/ 	.byte	0x04, 0x17
        /*007a*/ 	.short	(.L_23 - .L_22)
.L_22:
        /*007c*/ 	.word	0x00000000
        /*0080*/ 	.short	0x0001
        /*0082*/ 	.short	0x0008
        /*0084*/ 	.byte	0x00, 0xf5, 0x21, 0x00


	//----- nvinfo : EIATTR_KPARAM_INFO
	.align		4
.L_23:
        /*0088*/ 	.byte	0x04, 0x17
        /*008a*/ 	.short	(.L_25 - .L_24)
.L_24:
        /*008c*/ 	.word	0x00000000
        /*0090*/ 	.short	0x0000
        /*0092*/ 	.short	0x0000
        /*0094*/ 	.byte	0x00, 0xf5, 0x21, 0x00


	//----- nvinfo : EIATTR_SPARSE_MMA_MASK
	.align		4
.L_25:
        /*0098*/ 	.byte	0x03, 0x50
        /*009a*/ 	.short	0x0000


	//----- nvinfo : EIATTR_MAXREG_COUNT
	.align		4
        /*009c*/ 	.byte	0x03, 0x1b
        /*009e*/ 	.short	0x00ff


	//----- nvinfo : EIATTR_NUM_BARRIERS
	.align		4
        /*00a0*/ 	.byte	0x02, 0x4c
        /*00a2*/ 	.byte	0x01
	.zero		1


	//----- nvinfo : EIATTR_MERCURY_ISA_VERSION
	.align		4
        /*00a4*/ 	.byte	0x03, 0x5f
        /*00a6*/ 	.short	0x0101


	//----- nvinfo : EIATTR_VRC_CTA_INIT_COUNT
	.align		4
        /*00a8*/ 	.byte	0x02, 0x4a
	.zero		1
	.zero		1


	//----- nvinfo : EIATTR_EXIT_INSTR_OFFSETS
	.align		4
        /*00ac*/ 	.byte	0x04, 0x1c
        /*00ae*/ 	.short	(.L_27 - .L_26)


	//   ....[0]....
.L_26:
        /*00b0*/ 	.word	0x00001ff0


	//----- nvinfo : EIATTR_CRS_STACK_SIZE
	.align		4
.L_27:
        /*00b4*/ 	.byte	0x04, 0x1e
        /*00b6*/ 	.short	(.L_29 - .L_28)
.L_28:
        /*00b8*/ 	.word	0x00000000


	//----- nvinfo : EIATTR_CBANK_PARAM_SIZE
	.align		4
.L_29:
        /*00bc*/ 	.byte	0x03, 0x19
        /*00be*/ 	.short	0x0034


	//----- nvinfo : EIATTR_PARAM_CBANK
	.align		4
        /*00c0*/ 	.byte	0x04, 0x0a
        /*00c2*/ 	.short	(.L_31 - .L_30)
	.align		4
.L_30:
        /*00c4*/ 	.word	index@(.nv.constant0._Z12schroedingerPfS_S_S_iiiff)
        /*00c8*/ 	.short	0x0380
        /*00ca*/ 	.short	0x0034


	//----- nvinfo : EIATTR_SW_WAR
	.align		4
.L_31:
        /*00cc*/ 	.byte	0x04, 0x36
        /*00ce*/ 	.short	(.L_33 - .L_32)
.L_32:
        /*00d0*/ 	.word	0x00000008
.L_33:


//--------------------- .nv.callgraph             --------------------------
	.section	.nv.callgraph,"",@"SHT_CUDA_CALLGRAPH"
	.align	4
	.sectionentsize	8
	.align		4
        /*0000*/ 	.word	0x00000000
	.align		4
        /*0004*/ 	.word	0xffffffff
	.align		4
        /*0008*/ 	.word	0x00000000
	.align		4
        /*000c*/ 	.word	0xfffffffe
	.align		4
        /*0010*/ 	.word	0x00000000
	.align		4
        /*0014*/ 	.word	0xfffffffd
	.align		4
        /*0018*/ 	.word	0x00000000
	.align		4
        /*001c*/ 	.word	0xfffffffc


//--------------------- .text._Z12schroedingerPfS_S_S_iiiff --------------------------
	.section	.text._Z12schroedingerPfS_S_S_iiiff,"ax",@progbits
	.align	128
        .global         _Z12schroedingerPfS_S_S_iiiff
        .type           _Z12schroedingerPfS_S_S_iiiff,@function
        .size           _Z12schroedingerPfS_S_S_iiiff,(.L_x_30 - _Z12schroedingerPfS_S_S_iiiff)
        .other          _Z12schroedingerPfS_S_S_iiiff,@"STO_CUDA_ENTRY STV_DEFAULT"
_Z12schroedingerPfS_S_S_iiiff:
.text._Z12schroedingerPfS_S_S_iiiff:
[----:B------:R-:W-:Y:S01]  /*0000*/  LDC R1, c[0x0][0x37c] ;  /* 0x0000df00ff017b82 */ /* 0x000fe20000000800 */
[----:B------:R-:W0:Y:S01]  /*0010*/  S2R R2, SR_TID.X ;  /* 0x0000000000027919 */ /* 0x000e220000002100 */
[----:B------:R-:W0:Y:S06]  /*0020*/  LDCU UR5, c[0x0][0x360] ;  /* 0x00006c00ff0577ac */ /* 0x000e2c0008000800 */
[----:B------:R-:W1:Y:S01]  /*0030*/  LDC R3, c[0x0][0x364] ;  /* 0x0000d900ff037b82 */ /* 0x000e620000000800 */
[----:B------:R-:W1:Y:S01]  /*0040*/  S2R R0, SR_TID.Y ;  /* 0x0000000000007919 */ /* 0x000e620000002200 */
[----:B------:R-:W2:Y:S01]  /*0050*/  LDCU UR6, c[0x0][0x3a8] ;  /* 0x00007500ff0677ac */ /* 0x000ea20008000800 */
[----:B------:R-:W3:Y:S01]  /*0060*/  LDCU UR4, c[0x0][0x3a0] ;  /* 0x00007400ff0477ac */ /* 0x000ee20008000800 */
[----:B------:R-:W4:Y:S01]  /*0070*/  LDCU.64 UR8, c[0x0][0x358] ;  /* 0x00006b00ff0877ac */ /* 0x000f220008000a00 */
[----:B--2---:R-:W-:-:S02]  /*0080*/  UISETP.NE.AND UP0, UPT, UR6, 0x1, UPT ;  /* 0x000000010600788c */ /* 0x004fc4000bf05270 */
[----:B---3--:R-:W-:Y:S01]  /*0090*/  UIADD3 UR4, UPT, UPT, UR4, -0x1, URZ ;  /* 0xffffffff04047890 */ /* 0x008fe2000fffe0ff */
[----:B0-----:R-:W-:Y:S02]  /*00a0*/  IMAD R2, R2, UR5, RZ ;  /* 0x0000000502027c24 */ /* 0x001fe4000f8e02ff */
[----:B-1----:R-:W-:-:S03]  /*00b0*/  IMAD R4, R0, R3, RZ ;  /* 0x0000000300047224 */ /* 0x002fc600078e02ff */
[----:B------:R-:W-:Y:S01]  /*00c0*/  IADD3 R5, PT, PT, R2, UR5, RZ ;  /* 0x0000000502057c10 */ /* 0x000fe2000fffe0ff */
[----:B------:R-:W-:Y:S01]  /*00d0*/  IMAD.IADD R6, R4, 0x1, R3 ;  /* 0x0000000104067824 */ /* 0x000fe200078e0203 */
[----:B----4-:R-:W-:Y:S06]  /*00e0*/  BRA.U !UP0, `(.L_x_0) ;  /* 0x0000000d08d07547 */ /* 0x010fec000b800000 */
[----:B------:R-:W-:Y:S01]  /*00f0*/  BSSY.RECONVERGENT B0, `(.L_x_1) ;  /* 0x00000f2000007945 */ /* 0x000fe20003800200 */
[----:B------:R-:W-:Y:S01]  /*0100*/  IADD3 R7, PT, PT, R4, 0x1, RZ ;  /* 0x0000000104077810 */ /* 0x000fe20007ffe0ff */
[----:B------:R-:W0:Y:S01]  /*0110*/  LDCU UR6, c[0x0][0x3b0] ;  /* 0x00007600ff0677ac */ /* 0x000e220008000800 */
[----:B------:R-:W1:Y:S01]  /*0120*/  LDCU.128 UR20, c[0x0][0x380] ;  /* 0x00007000ff1477ac */ /* 0x000e620008000c00 */
[----:B------:R-:W2:Y:S04]  /*0130*/  LDCU.128 UR24, c[0x0][0x390] ;  /* 0x00007200ff1877ac */ /* 0x000ea80008000c00 */
.L_x_14:
[----:B---3--:R-:W3:Y:S01]  /*0140*/  LDCU UR5, c[0x0][0x3a0] ;  /* 0x00007400ff0577ac */ /* 0x008ee20008000800 */
[----:B012---:R-:W-:Y:S01]  /*0150*/  LOP3.LUT R26, R3, 0x3, RZ, 0xc0, !PT ;  /* 0x00000003031a7812 */ /* 0x007fe200078ec0ff */
[C---:B------:R-:W-:Y:S01]  /*0160*/  VIADD R12, R2.reuse, 0x1 ;  /* 0x00000001020c7836 */ /* 0x040fe20000000000 */
[----:B------:R-:W-:Y:S01]  /*0170*/  IADD3 R10, PT, PT, R2, -0x1, RZ ;  /* 0xffffffff020a7810 */ /* 0x000fe20007ffe0ff */
[----:B------:R-:W-:Y:S01]  /*0180*/  IMAD.MOV.U32 R9, RZ, RZ, R4 ;  /* 0x000000ffff097224 */ /* 0x000fe200078e0004 */
[----:B------:R-:W-:Y:S02]  /*0190*/  ISETP.NE.AND P1, PT, R26, RZ, PT ;  /* 0x000000ff1a00720c */ /* 0x000fe40003f25270 */
[----:B------:R-:W-:Y:S02]  /*01a0*/  ISETP.GE.AND P0, PT, R2, UR4, PT ;  /* 0x0000000402007c0c */ /* 0x000fe4000bf06270 */
[----:B------:R-:W-:Y:S02]  /*01b0*/  ISETP.GE.U32.AND P2, PT, R12, R5, PT ;  /* 0x000000050c00720c */ /* 0x000fe40003f46070 */
[C---:B------:R-:W-:Y:S01]  /*01c0*/  ISETP.NE.AND P0, PT, R2.reuse, RZ, !P0 ;  /* 0x000000ff0200720c */ /* 0x040fe20004705270 */
[----:B---3--:R-:W-:Y:S01]  /*01d0*/  IMAD R8, R2, UR5, RZ ;  /* 0x0000000502087c24 */ /* 0x008fe2000f8e02ff */
[----:B------:R-:W-:Y:S01]  /*01e0*/  MOV R2, R12 ;  /* 0x0000000c00027202 */ /* 0x000fe20000000f00 */
[----:B------:R-:W-:-:S02]  /*01f0*/  IMAD R10, R10, UR5, RZ ;  /* 0x000000050a0a7c24 */ /* 0x000fc4000f8e02ff */
[----:B------:R-:W-:Y:S02]  /*0200*/  VIADD R11, R8, UR5 ;  /* 0x00000005080b7c36 */ /* 0x000fe40008000000 */
[----:B------:R-:W-:Y:S06]  /*0210*/  @!P1 BRA `(.L_x_2) ;  /* 0x0000000400949947 */ /* 0x000fec0003800000 */
[----:B------:R-:W3:Y:S01]  /*0220*/  LDC.64 R22, c[0x0][0x388] ;  /* 0x0000e200ff167b82 */ /* 0x000ee20000000a00 */
[----:B------:R-:W-:Y:S01]  /*0230*/  ISETP.EQ.OR P1, PT, R0, RZ, !P0 ;  /* 0x000000ff0000720c */ /* 0x000fe20004722670 */
[----:B------:R-:W-:Y:S01]  /*0240*/  BSSY.RECONVERGENT B1, `(.L_x_3) ;  /* 0x0000021000017945 */ /* 0x000fe20003800200 */
[----:B------:R-:W-:Y:S02]  /*0250*/  IADD3 R25, PT, PT, R7, R8, RZ ;  /* 0x0000000807197210 */ /* 0x000fe40007ffe0ff */
[----:B------:R-:W-:Y:S02]  /*0260*/  ISETP.GE.OR P1, PT, R4, UR4, P1 ;  /* 0x0000000404007c0c */ /* 0x000fe40008f26670 */
[----:B------:R-:W-:Y:S01]  /*0270*/  ISETP.NE.AND P3, PT, R26, 0x1, PT ;  /* 0x000000011a00780c */ /* 0x000fe20003f65270 */
[----:B---3--:R-:W-:-:S10]  /*0280*/  IMAD.WIDE R12, R25, 0x4, R22 ;  /* 0x00000004190c7825 */ /* 0x008fd400078e0216 */
[----:B------:R-:W-:Y:S05]  /*0290*/  @P1 BRA `(.L_x_4) ;  /* 0x00000000006c1947 */ /* 0x000fea0003800000 */
[----:B------:R-:W3:Y:S01]  /*02a0*/  LDC.64 R14, c[0x0][0x390] ;  /* 0x0000e400ff0e7b82 */ /* 0x000ee20000000a00 */
[C---:B------:R-:W-:Y:S01]  /*02b0*/  IMAD.IADD R21, R4.reuse, 0x1, R11 ;  /* 0x0000000104157824 */ /* 0x040fe200078e020b */
[----:B------:R-:W-:Y:S01]  /*02c0*/  IADD3 R9, PT, PT, R4, R10, RZ ;  /* 0x0000000a04097210 */ /* 0x000fe20007ffe0ff */
[----:B------:R-:W-:Y:S01]  /*02d0*/  VIADD R25, R25, 0xffffffff ;  /* 0xffffffff19197836 */ /* 0x000fe20000000000 */
[----:B------:R-:W4:Y:S01]  /*02e0*/  LDG.E R28, desc[UR8][R12.64+-0x4] ;  /* 0xfffffc080c1c7981 */ /* 0x000f22000c1e1900 */
[--C-:B------:R-:W-:Y:S01]  /*02f0*/  IMAD.WIDE R20, R21, 0x4, R22.reuse ;  /* 0x0000000415147825 */ /* 0x100fe200078e0216 */
[----:B------:R-:W5:Y:S02]  /*0300*/  LDCU UR5, c[0x0][0x3b0] ;  /* 0x00007600ff0577ac */ /* 0x000f640008000800 */
[----:B------:R-:W2:Y:S01]  /*0310*/  LDG.E R24, desc[UR8][R12.64+-0x8] ;  /* 0xfffff8080c187981 */ /* 0x000ea2000c1e1900 */
[----:B------:R-:W-:Y:S01]  /*0320*/  IMAD.WIDE R22, R9, 0x4, R22 ;  /* 0x0000000409167825 */ /* 0x000fe200078e0216 */
[----:B------:R-:W0:Y:S02]  /*0330*/  LDC.64 R16, c[0x0][0x380] ;  /* 0x0000e000ff107b82 */ /* 0x000e240000000a00 */
[----:B------:R-:W5:Y:S04]  /*0340*/  LDG.E R20, desc[UR8][R20.64] ;  /* 0x0000000814147981 */ /* 0x000f68000c1e1900 */
[----:B------:R-:W5:Y:S04]  /*0350*/  LDG.E R23, desc[UR8][R22.64] ;  /* 0x0000000816177981 */ /* 0x000f68000c1e1900 */
[----:B------:R-:W4:Y:S01]  /*0360*/  LDG.E R9, desc[UR8][R12.64] ;  /* 0x000000080c097981 */ /* 0x000f22000c1e1900 */
[----:B---3--:R-:W-:-:S02]  /*0370*/  IMAD.WIDE R18, R25, 0x4, R14 ;  /* 0x0000000419127825 */ /* 0x008fc400078e020e */
[----:B------:R-:W3:Y:S04]  /*0380*/  LDC.64 R14, c[0x0][0x398] ;  /* 0x0000e600ff0e7b82 */ /* 0x000ee80000000a00 */
[----:B------:R-:W2:Y:S01]  /*0390*/  LDG.E R19, desc[UR8][R18.64] ;  /* 0x0000000812137981 */ /* 0x000ea2000c1e1900 */
[----:B0-----:R-:W-:-:S04]  /*03a0*/  IMAD.WIDE R16, R25, 0x4, R16 ;  /* 0x0000000419107825 */ /* 0x001fc800078e0210 */
[----:B---3--:R-:W-:-:S04]  /*03b0*/  IMAD.WIDE R14, R25, 0x4, R14 ;  /* 0x00000004190e7825 */ /* 0x008fc800078e020e */
[----:B-----5:R-:W-:-:S04]  /*03c0*/  FADD R20, R20, R23 ;  /* 0x0000001714147221 */ /* 0x020fc80000000000 */
[----:B----4-:R-:W-:Y:S01]  /*03d0*/  FADD R9, R20, R9 ;  /* 0x0000000914097221 */ /* 0x010fe20000000000 */
[----:B------:R-:W-:-:S03]  /*03e0*/  FADD R20, R28, R28 ;  /* 0x0000001c1c147221 */ /* 0x000fc60000000000 */
[----:B--2---:R-:W-:-:S04]  /*03f0*/  FADD R9, R9, R24 ;  /* 0x0000001809097221 */ /* 0x004fc80000000000 */
[----:B------:R-:W-:Y:S01]  /*0400*/  FFMA R9, R28, -4, R9 ;  /* 0xc08000001c097823 */ /* 0x000fe20000000009 */
[----:B------:R-:W-:-:S04]  /*0410*/  FADD R20, R20, -R19 ;  /* 0x8000001314147221 */ /* 0x000fc80000000000 */
[----:B------:R-:W-:-:S05]  /*0420*/  FFMA R9, R9, UR5, R20 ;  /* 0x0000000509097c23 */ /* 0x000fca0008000014 */
[----:B------:R3:W-:Y:S04]  /*0430*/  STG.E desc[UR8][R16.64], R9 ;  /* 0x0000000910007986 */ /* 0x0007e8000c101908 */
[----:B------:R3:W-:Y:S02]  /*0440*/  STG.E desc[UR8][R14.64], R9 ;  /* 0x000000090e007986 */ /* 0x0007e4000c101908 */
.L_x_4:
[----:B012---:R-:W-:Y:S05]  /*0450*/  BSYNC.RECONVERGENT B1 ;  /* 0x0000000000017941 */ /* 0x007fea0003800200 */
.L_x_3:
[----:B------:R-:W-:Y:S01]  /*0460*/  BSSY.RECONVERGENT B1, `(.L_x_2) ;  /* 0x0000040000017945 */ /* 0x000fe20003800200 */
[----:B---3--:R-:W-:-:S03]  /*0470*/  MOV R9, R7 ;  /* 0x0000000700097202 */ /* 0x008fc60000000f00 */
[----:B------:R-:W-:Y:S05]  /*0480*/  @!P3 BRA `(.L_x_5) ;  /* 0x0000000000f4b947 */ /* 0x000fea0003800000 */
[----:B------:R-:W0:Y:S01]  /*0490*/  LDCU.128 UR12, c[0x0][0x380] ;  /* 0x00007000ff0c77ac */ /* 0x000e220008000c00 */
[C---:B------:R-:W-:Y:S02]  /*04a0*/  IADD3 R16, P4, PT, R4.reuse, R11, RZ ;  /* 0x0000000b04107210 */ /* 0x040fe40007f9e0ff */
[C---:B------:R-:W-:Y:S01]  /*04b0*/  IADD3 R9, P5, PT, R4.reuse, R10, RZ ;  /* 0x0000000a04097210 */ /* 0x040fe20007fbe0ff */
[----:B------:R-:W1:Y:S01]  /*04c0*/  LDCU.128 UR16, c[0x0][0x390] ;  /* 0x00007200ff1077ac */ /* 0x000e620008000c00 */
[----:B------:R-:W-:Y:S02]  /*04d0*/  IADD3 R32, P3, PT, R4, R8, RZ ;  /* 0x0000000804207210 */ /* 0x000fe40007f7e0ff */
[----:B------:R-:W-:Y:S02]  /*04e0*/  ISETP.GE.OR P1, PT, R7, UR4, !P0 ;  /* 0x0000000407007c0c */ /* 0x000fe4000c726670 */
[----:B------:R-:W-:Y:S02]  /*04f0*/  LEA.HI.X.SX32 R17, R11, RZ, 0x1, P4 ;  /* 0x000000ff0b117211 */ /* 0x000fe400020f0eff */
[----:B------:R-:W-:-:S02]  /*0500*/  LEA.HI.X.SX32 R14, R10, RZ, 0x1, P5 ;  /* 0x000000ff0a0e7211 */ /* 0x000fc400028f0eff */
[----:B------:R-:W-:-:S04]  /*0510*/  LEA.HI.X.SX32 R15, R8, RZ, 0x1, P3 ;  /* 0x000000ff080f7211 */ /* 0x000fc800018f0eff */
[C---:B------:R-:W-:Y:S01]  /*0520*/  SHF.L.U64.HI R15, R32.reuse, 0x2, R15 ;  /* 0x00000002200f7819 */ /* 0x040fe2000001020f */
[----:B------:R-:W-:Y:S01]  /*0530*/  IMAD.SHL.U32 R32, R32, 0x4, RZ ;  /* 0x0000000420207824 */ /* 0x000fe200078e00ff */
[C---:B0-----:R-:W-:Y:S01]  /*0540*/  LEA R18, P4, R16.reuse, UR14, 0x2 ;  /* 0x0000000e10127c11 */ /* 0x041fe2000f8810ff */
[----:B------:R-:W2:Y:S01]  /*0550*/  @!P1 LDG.E R29, desc[UR8][R12.64+0x4] ;  /* 0x000004080c1d9981 */ /* 0x000ea2000c1e1900 */
[C---:B------:R-:W-:Y:S01]  /*0560*/  LEA R20, P5, R9.reuse, UR14, 0x2 ;  /* 0x0000000e09147c11 */ /* 0x040fe2000f8a10ff */
[----:B------:R-:W0:Y:S01]  /*0570*/  @!P1 LDC R27, c[0x0][0x3b0] ;  /* 0x0000ec00ff1b9b82 */ /* 0x000e220000000800 */
[----:B------:R-:W-:Y:S01]  /*0580*/  LEA.HI.X R19, R16, UR15, R17, 0x2, P4 ;  /* 0x0000000f10137c11 */ /* 0x000fe2000a0f1411 */
[----:B------:R-:W3:Y:S01]  /*0590*/  @!P1 LDG.E R31, desc[UR8][R12.64+-0x4] ;  /* 0xfffffc080c1f9981 */ /* 0x000ee2000c1e1900 */
[----:B------:R-:W-:Y:S02]  /*05a0*/  LEA.HI.X R21, R9, UR15, R14, 0x2, P5 ;  /* 0x0000000f09157c11 */ /* 0x000fe4000a8f140e */
[C---:B------:R-:W-:Y:S01]  /*05b0*/  IADD3 R22, P4, PT, R32.reuse, UR14, RZ ;  /* 0x0000000e20167c10 */ /* 0x040fe2000ff9e0ff */
[----:B------:R-:W4:Y:S04]  /*05c0*/  @!P1 LDG.E R14, desc[UR8][R18.64+0x4] ;  /* 0x00000408120e9981 */ /* 0x000f28000c1e1900 */
[----:B------:R-:W4:Y:S01]  /*05d0*/  @!P1 LDG.E R17, desc[UR8][R20.64+0x4] ;  /* 0x0000040814119981 */ /* 0x000f22000c1e1900 */
[----:B-1----:R-:W-:-:S02]  /*05e0*/  IADD3 R24, P3, PT, R32, UR16, RZ ;  /* 0x0000001020187c10 */ /* 0x002fc4000ff7e0ff */
[C---:B------:R-:W-:Y:S02]  /*05f0*/  IADD3.X R23, PT, PT, R15.reuse, UR15, RZ, P4, !PT ;  /* 0x0000000f0f177c10 */ /* 0x040fe4000a7fe4ff */
[----:B------:R-:W-:-:S03]  /*0600*/  IADD3.X R25, PT, PT, R15, UR17, RZ, P3, !PT ;  /* 0x000000110f197c10 */ /* 0x000fc60009ffe4ff */
[----:B------:R-:W5:Y:S04]  /*0610*/  @!P1 LDG.E R33, desc[UR8][R22.64+0x4] ;  /* 0x0000040816219981 */ /* 0x000f68000c1e1900 */
[----:B------:R-:W5:Y:S01]  /*0620*/  @!P1 LDG.E R9, desc[UR8][R24.64+0x4] ;  /* 0x0000040818099981 */ /* 0x000f62000c1e1900 */
[----:B------:R-:W-:Y:S01]  /*0630*/  IADD3 R16, P3, PT, R32, UR18, RZ ;  /* 0x0000001220107c10 */ /* 0x000fe2000ff7e0ff */
[----:B----4-:R-:W-:-:S04]  /*0640*/  @!P1 FADD R14, R14, R17 ;  /* 0x000000110e0e9221 */ /* 0x010fc80000000000 */
[----:B--2---:R-:W-:-:S04]  /*0650*/  @!P1 FADD R14, R14, R29 ;  /* 0x0000001d0e0e9221 */ /* 0x004fc80000000000 */
[----:B---3--:R-:W-:Y:S01]  /*0660*/  @!P1 FADD R14, R14, R31 ;  /* 0x0000001f0e0e9221 */ /* 0x008fe20000000000 */
[----:B-----5:R-:W-:-:S03]  /*0670*/  @!P1 FADD R30, R33, R33 ;  /* 0x00000021211e9221 */ /* 0x020fc60000000000 */
[----:B------:R-:W-:Y:S01]  /*0680*/  @!P1 FFMA R28, R33, -4, R14 ;  /* 0xc0800000211c9823 */ /* 0x000fe2000000000e */
[----:B------:R-:W-:Y:S01]  /*0690*/  IADD3 R14, P4, PT, R32, UR12, RZ ;  /* 0x0000000c200e7c10 */ /* 0x000fe2000ff9e0ff */
[----:B------:R-:W-:Y:S01]  /*06a0*/  @!P1 FADD R9, R30, -R9 ;  /* 0x800000091e099221 */ /* 0x000fe20000000000 */
[C---:B------:R-:W-:Y:S02]  /*06b0*/  IADD3.X R17, PT, PT, R15.reuse, UR19, RZ, P3, !PT ;  /* 0x000000130f117c10 */ /* 0x040fe40009ffe4ff */
[----:B------:R-:W-:Y:S01]  /*06c0*/  IADD3.X R15, PT, PT, R15, UR13, RZ, P4, !PT ;  /* 0x0000000d0f0f7c10 */ /* 0x000fe2000a7fe4ff */
[----:B0-----:R-:W-:-:S05]  /*06d0*/  @!P1 FFMA R27, R28, R27, R9 ;  /* 0x0000001b1c1b9223 */ /* 0x001fca0000000009 */
[----:B------:R0:W-:Y:S04]  /*06e0*/  @!P1 STG.E desc[UR8][R14.64+0x4], R27 ;  /* 0x0000041b0e009986 */ /* 0x0001e8000c101908 */
[----:B------:R0:W-:Y:S01]  /*06f0*/  @!P1 STG.E desc[UR8][R16.64+0x4], R27 ;  /* 0x0000041b10009986 */ /* 0x0001e2000c101908 */
[----:B------:R-:W-:Y:S02]  /*0700*/  ISETP.NE.AND P1, PT, R26, 0x2, PT ;  /* 0x000000021a00780c */ /* 0x000fe40003f25270 */
[----:B------:R-:W-:-:S11]  /*0710*/  IADD3 R9, PT, PT, R4, 0x2, RZ ;  /* 0x0000000204097810 */ /* 0x000fd60007ffe0ff */
[----:B0-----:R-:W-:Y:S05]  /*0720*/  @!P1 BRA `(.L_x_5) ;  /* 0x00000000004c9947 */ /* 0x001fea0003800000 */
[----:B------:R-:W-:Y:S01]  /*0730*/  ISETP.GE.OR P1, PT, R9, UR4, !P0 ;  /* 0x0000000409007c0c */ /* 0x000fe2000c726670 */
[----:B------:R-:W-:-:S12]  /*0740*/  VIADD R9, R4, 0x3 ;  /* 0x0000000304097836 */ /* 0x000fd80000000000 */
[----:B------:R-:W-:Y:S05]  /*0750*/  @P1 BRA `(.L_x_5) ;  /* 0x0000000000401947 */ /* 0x000fea0003800000 */
[----:B------:R-:W2:Y:S01]  /*0760*/  LDG.E R18, desc[UR8][R18.64+0x8] ;  /* 0x0000080812127981 */ /* 0x000ea2000c1e1900 */
[----:B------:R-:W0:Y:S03]  /*0770*/  LDCU UR5, c[0x0][0x3b0] ;  /* 0x00007600ff0577ac */ /* 0x000e260008000800 */
[----:B------:R-:W2:Y:S04]  /*0780*/  LDG.E R21, desc[UR8][R20.64+0x8] ;  /* 0x0000080814157981 */ /* 0x000ea8000c1e1900 */
[----:B------:R-:W3:Y:S04]  /*0790*/  LDG.E R27, desc[UR8][R12.64+0x8] ;  /* 0x000008080c1b7981 */ /* 0x000ee8000c1e1900 */
[----:B------:R-:W4:Y:S04]  /*07a0*/  LDG.E R23, desc[UR8][R22.64+0x8] ;  /* 0x0000080816177981 */ /* 0x000f28000c1e1900 */
[----:B------:R-:W5:Y:S04]  /*07b0*/  LDG.E R29, desc[UR8][R12.64] ;  /* 0x000000080c1d7981 */ /* 0x000f68000c1e1900 */
[----:B------:R-:W5:Y:S01]  /*07c0*/  LDG.E R24, desc[UR8][R24.64+0x8] ;  /* 0x0000080818187981 */ /* 0x000f62000c1e1900 */
[----:B--2---:R-:W-:-:S04]  /*07d0*/  FADD R26, R18, R21 ;  /* 0x00000015121a7221 */ /* 0x004fc80000000000 */
[----:B---3--:R-:W-:Y:S01]  /*07e0*/  FADD R26, R26, R27 ;  /* 0x0000001b1a1a7221 */ /* 0x008fe20000000000 */
[----:B----4-:R-:W-:-:S03]  /*07f0*/  FADD R27, R23, R23 ;  /* 0x00000017171b7221 */ /* 0x010fc60000000000 */
[----:B-----5:R-:W-:Y:S01]  /*0800*/  FADD R26, R26, R29 ;  /* 0x0000001d1a1a7221 */ /* 0x020fe20000000000 */
[----:B------:R-:W-:-:S03]  /*0810*/  FADD R27, R27, -R24 ;  /* 0x800000181b1b7221 */ /* 0x000fc60000000000 */
[----:B------:R-:W-:-:S04]  /*0820*/  FFMA R26, R23, -4, R26 ;  /* 0xc0800000171a7823 */ /* 0x000fc8000000001a */
[----:B0-----:R-:W-:-:S05]  /*0830*/  FFMA R27, R26, UR5, R27 ;  /* 0x000000051a1b7c23 */ /* 0x001fca000800001b */
[----:B------:R0:W-:Y:S04]  /*0840*/  STG.E desc[UR8][R14.64+0x8], R27 ;  /* 0x0000081b0e007986 */ /* 0x0001e8000c101908 */
[----:B------:R0:W-:Y:S02]  /*0850*/  STG.E desc[UR8][R16.64+0x8], R27 ;  /* 0x0000081b10007986 */ /* 0x0001e4000c101908 */
.L_x_5:
[----:B------:R-:W-:Y:S05]  /*0860*/  BSYNC.RECONVERGENT B1 ;  /* 0x0000000000017941 */ /* 0x000fea0003800200 */
.L_x_2:
[----:B------:R-:W3:Y:S01]  /*0870*/  LDC.64 R12, c[0x0][0x388] ;  /* 0x0000e200ff0c7b82 */ /* 0x000ee20000000a00 */
[----:B------:R-:W-:-:S13]  /*0880*/  ISETP.GE.U32.AND P1, PT, R3, 0x4, PT ;  /* 0x000000040300780c */ /* 0x000fda0003f26070 */
[----:B------:R-:W-:Y:S05]  /*0890*/  @!P1 BRA `(.L_x_6) ;  /* 0x0000000400d89947 */ /* 0x000fea0003800000 */
[----:B------:R-:W-:Y:S01]  /*08a0*/  BSSY.RECONVERGENT B1, `(.L_x_6) ;  /* 0x0000075000017945 */ /* 0x000fe20003800200 */
.L_x_13:
[C---:B------:R-:W-:Y:S01]  /*08b0*/  ISETP.EQ.OR P1, PT, R9.reuse, RZ, !P0 ;  /* 0x000000ff0900720c */ /* 0x040fe20004722670 */
[----:B------:R-:W-:Y:S01]  /*08c0*/  VIADD R22, R8, 0x1 ;  /* 0x0000000108167836 */ /* 0x000fe20000000000 */
[----:B0-----:R-:W-:Y:S01]  /*08d0*/  SHF.R.S32.HI R15, RZ, 0x1f, R9 ;  /* 0x0000001fff0f7819 */ /* 0x001fe20000011409 */
[----:B------:R-:W-:Y:S01]  /*08e0*/  BSSY.RECONVERGENT B2, `(.L_x_7) ;  /* 0x000002d000027945 */ /* 0x000fe20003800200 */
[C---:B------:R-:W-:Y:S02]  /*08f0*/  ISETP.GE.OR P1, PT, R9.reuse, UR4, P1 ;  /* 0x0000000409007c0c */ /* 0x040fe40008f26670 */
[-C--:B------:R-:W-:Y:S02]  /*0900*/  IADD3 R17, P5, PT, R10, R9.reuse, RZ ;  /* 0x000000090a117210 */ /* 0x080fe40007fbe0ff */
[----:B------:R-:W-:Y:S02]  /*0910*/  IADD3 R14, PT, PT, R9, 0x1, RZ ;  /* 0x00000001090e7810 */ /* 0x000fe40007ffe0ff */
[----:B------:R-:W-:-:S02]  /*0920*/  IADD3 R20, P4, PT, R11, R9, RZ ;  /* 0x000000090b147210 */ /* 0x000fc40007f9e0ff */
[----:B-12---:R-:W-:Y:S02]  /*0930*/  IADD3 R26, P6, PT, R8, R9, RZ ;  /* 0x00000009081a7210 */ /* 0x006fe40007fde0ff */
[-C--:B------:R-:W-:Y:S02]  /*0940*/  LEA.HI.X.SX32 R18, R10, R15.reuse, 0x1, P5 ;  /* 0x0000000f0a127211 */ /* 0x080fe400028f0eff */
[----:B------:R-:W-:Y:S02]  /*0950*/  ISETP.GE.OR P3, PT, R14, UR4, !P0 ;  /* 0x000000040e007c0c */ /* 0x000fe4000c766670 */
[-C--:B------:R-:W-:Y:S02]  /*0960*/  LEA.HI.X.SX32 R21, R11, R15.reuse, 0x1, P4 ;  /* 0x0000000f0b157211 */ /* 0x080fe400020f0eff */
[----:B-1----:R-:W-:Y:S02]  /*0970*/  LEA R16, P5, R17, UR22, 0x2 ;  /* 0x0000001611107c11 */ /* 0x002fe4000f8a10ff */
[----:B------:R-:W-:-:S02]  /*0980*/  LEA.HI.X.SX32 R27, R8, R15, 0x1, P6 ;  /* 0x0000000f081b7211 */ /* 0x000fc400030f0eff */
[----:B------:R-:W-:Y:S02]  /*0990*/  IADD3 R19, PT, PT, R22, R9, RZ ;  /* 0x0000000916137210 */ /* 0x000fe40007ffe0ff */
[----:B------:R-:W-:Y:S02]  /*09a0*/  LEA R14, P4, R20, UR22, 0x2 ;  /* 0x00000016140e7c11 */ /* 0x000fe4000f8810ff */
[----:B------:R-:W-:Y:S01]  /*09b0*/  LEA.HI.X R17, R17, UR23, R18, 0x2, P5 ;  /* 0x0000001711117c11 */ /* 0x000fe2000a8f1412 */
[----:B---3--:R-:W-:Y:S01]  /*09c0*/  IMAD.WIDE R18, R19, 0x4, R12 ;  /* 0x0000000413127825 */ /* 0x008fe200078e020c */
[----:B------:R-:W-:Y:S02]  /*09d0*/  SHF.L.U64.HI R27, R26, 0x2, R27 ;  /* 0x000000021a1b7819 */ /* 0x000fe4000001021b */
[----:B------:R-:W-:Y:S01]  /*09e0*/  LEA.HI.X R15, R20, UR23, R21, 0x2, P4 ;  /* 0x00000017140f7c11 */ /* 0x000fe2000a0f1415 */
[----:B------:R-:W-:Y:S01]  /*09f0*/  IMAD.SHL.U32 R26, R26, 0x4, RZ ;  /* 0x000000041a1a7824 */ /* 0x000fe200078e00ff */
[----:B------:R-:W-:Y:S06]  /*0a00*/  @P1 BRA `(.L_x_8) ;  /* 0x0000000000681947 */ /* 0x000fec0003800000 */
[----:B------:R-:W0:Y:S01]  /*0a10*/  LDC.64 R20, c[0x0][0x390] ;  /* 0x0000e400ff147b82 */ /* 0x000e220000000a00 */
[-C--:B------:R-:W-:Y:S01]  /*0a20*/  IADD3 R23, PT, PT, R11, R9.reuse, RZ ;  /* 0x000000090b177210 */ /* 0x080fe20007ffe0ff */
[----:B------:R-:W-:Y:S01]  /*0a30*/  IMAD.IADD R25, R10, 0x1, R9 ;  /* 0x000000010a197824 */ /* 0x000fe200078e0209 */
[----:B------:R-:W-:Y:S01]  /*0a40*/  IADD3 R33, PT, PT, R8, R9, RZ ;  /* 0x0000000908217210 */ /* 0x000fe20007ffe0ff */
[----:B------:R-:W3:Y:S02]  /*0a50*/  LDG.E R35, desc[UR8][R18.64] ;  /* 0x0000000812237981 */ /* 0x000ee4000c1e1900 */
[--C-:B------:R-:W-:Y:S02]  /*0a60*/  IMAD.WIDE R22, R23, 0x4, R12.reuse ;  /* 0x0000000417167825 */ /* 0x100fe400078e020c */
[----:B------:R-:W4:Y:S01]  /*0a70*/  LDG.E R32, desc[UR8][R18.64+-0x4] ;  /* 0xfffffc0812207981 */ /* 0x000f22000c1e1900 */
[----:B------:R-:W1:Y:S01]  /*0a80*/  LDC.64 R28, c[0x0][0x398] ;  /* 0x0000e600ff1c7b82 */ /* 0x000e620000000a00 */
[----:B------:R-:W-:-:S02]  /*0a90*/  IMAD.WIDE R24, R25, 0x4, R12 ;  /* 0x0000000419187825 */ /* 0x000fc400078e020c */
[----:B------:R-:W5:Y:S04]  /*0aa0*/  LDG.E R22, desc[UR8][R22.64] ;  /* 0x0000000816167981 */ /* 0x000f68000c1e1900 */
[----:B------:R-:W5:Y:S04]  /*0ab0*/  LDG.E R25, desc[UR8][R24.64] ;  /* 0x0000000818197981 */ /* 0x000f68000c1e1900 */
[----:B------:R-:W2:Y:S01]  /*0ac0*/  LDG.E R37, desc[UR8][R18.64+-0x8] ;  /* 0xfffff80812257981 */ /* 0x000ea2000c1e1900 */
[C---:B0-----:R-:W-:Y:S02]  /*0ad0*/  IMAD.WIDE R30, R33.reuse, 0x4, R20 ;  /* 0x00000004211e7825 */ /* 0x041fe400078e0214 */
[----:B------:R-:W0:Y:S04]  /*0ae0*/  LDC.64 R20, c[0x0][0x380] ;  /* 0x0000e000ff147b82 */ /* 0x000e280000000a00 */
[----:B------:R-:W2:Y:S01]  /*0af0*/  LDG.E R31, desc[UR8][R30.64] ;  /* 0x000000081e1f7981 */ /* 0x000ea2000c1e1900 */
[----:B-1----:R-:W-:-:S04]  /*0b00*/  IMAD.WIDE R28, R33, 0x4, R28 ;  /* 0x00000004211c7825 */ /* 0x002fc800078e021c */
[----:B0-----:R-:W-:-:S04]  /*0b10*/  IMAD.WIDE R20, R33, 0x4, R20 ;  /* 0x0000000421147825 */ /* 0x001fc800078e0214 */
[----:B-----5:R-:W-:-:S04]  /*0b20*/  FADD R34, R22, R25 ;  /* 0x0000001916227221 */ /* 0x020fc80000000000 */
[----:B---3--:R-:W-:Y:S01]  /*0b30*/  FADD R34, R34, R35 ;  /* 0x0000002322227221 */ /* 0x008fe20000000000 */
[----:B----4-:R-:W-:-:S03]  /*0b40*/  FADD R22, R32, R32 ;  /* 0x0000002020167221 */ /* 0x010fc60000000000 */
[----:B--2---:R-:W-:-:S04]  /*0b50*/  FADD R37, R34, R37 ;  /* 0x0000002522257221 */ /* 0x004fc80000000000 */
[----:B------:R-:W-:Y:S01]  /*0b60*/  FFMA R37, R32, -4, R37 ;  /* 0xc080000020257823 */ /* 0x000fe20000000025 */
[----:B------:R-:W-:-:S04]  /*0b70*/  FADD R22, R22, -R31 ;  /* 0x8000001f16167221 */ /* 0x000fc80000000000 */
[----:B------:R-:W-:-:S05]  /*0b80*/  FFMA R37, R37, UR6, R22 ;  /* 0x0000000625257c23 */ /* 0x000fca0008000016 */
[----:B------:R0:W-:Y:S04]  /*0b90*/  STG.E desc[UR8][R20.64], R37 ;  /* 0x0000002514007986 */ /* 0x0001e8000c101908 */
[----:B------:R0:W-:Y:S02]  /*0ba0*/  STG.E desc[UR8][R28.64], R37 ;  /* 0x000000251c007986 */ /* 0x0001e4000c101908 */
.L_x_8:
[----:B--2---:R-:W-:Y:S05]  /*0bb0*/  BSYNC.RECONVERGENT B2 ;  /* 0x0000000000027941 */ /* 0x004fea0003800200 */
.L_x_7:
[C---:B0-----:R-:W-:Y:S01]  /*0bc0*/  IADD3 R20, P4, PT, R26.reuse, UR22, RZ ;  /* 0x000000161a147c10 */ /* 0x041fe2000ff9e0ff */
[----:B------:R-:W2:Y:S01]  /*0bd0*/  @!P3 LDG.E R24, desc[UR8][R14.64+0x4] ;  /* 0x000004080e18b981 */ /* 0x000ea2000c1e1900 */
[----:B------:R-:W-:Y:S01]  /*0be0*/  IADD3 R22, P1, PT, R26, UR24, RZ ;  /* 0x000000181a167c10 */ /* 0x000fe2000ff3e0ff */
[----:B------:R-:W0:Y:S02]  /*0bf0*/  @!P3 LDC R28, c[0x0][0x3b0] ;  /* 0x0000ec00ff1cbb82 */ /* 0x000e240000000800 */
[----:B------:R-:W2:Y:S01]  /*0c00*/  @!P3 LDG.E R29, desc[UR8][R16.64+0x4] ;  /* 0x00000408101db981 */ /* 0x000ea2000c1e1900 */
[----:B------:R-:W-:-:S03]  /*0c10*/  IADD3.X R21, PT, PT, R27, UR23, RZ, P4, !PT ;  /* 0x000000171b157c10 */ /* 0x000fc6000a7fe4ff */
[----:B------:R-:W3:Y:S01]  /*0c20*/  @!P3 LDG.E R31, desc[UR8][R18.64+0x4] ;  /* 0x00000408121fb981 */ /* 0x000ee2000c1e1900 */
[----:B------:R-:W-:-:S03]  /*0c30*/  IADD3.X R23, PT, PT, R27, UR25, RZ, P1, !PT ;  /* 0x000000191b177c10 */ /* 0x000fc60008ffe4ff */
[----:B------:R-:W4:Y:S04]  /*0c40*/  @!P3 LDG.E R33, desc[UR8][R18.64+-0x4] ;  /* 0xfffffc081221b981 */ /* 0x000f28000c1e1900 */
[----:B------:R-:W5:Y:S04]  /*0c50*/  @!P3 LDG.E R35, desc[UR8][R20.64+0x4] ;  /* 0x000004081423b981 */ /* 0x000f68000c1e1900 */
[----:B------:R-:W5:Y:S01]  /*0c60*/  @!P3 LDG.E R25, desc[UR8][R22.64+0x4] ;  /* 0x000004081619b981 */ /* 0x000f62000c1e1900 */
[----:B------:R-:W-:Y:S01]  /*0c70*/  BSSY.RECONVERGENT B2, `(.L_x_9) ;  /* 0x0000022000027945 */ /* 0x000fe20003800200 */
[----:B--2---:R-:W-:Y:S01]  /*0c80*/  @!P3 FADD R24, R24, R29 ;  /* 0x0000001d1818b221 */ /* 0x004fe20000000000 */
[----:B------:R-:W-:-:S03]  /*0c90*/  IADD3 R29, PT, PT, R9, 0x3, RZ ;  /* 0x00000003091d7810 */ /* 0x000fc60007ffe0ff */
[----:B---3--:R-:W-:-:S04]  /*0ca0*/  @!P3 FADD R24, R24, R31 ;  /* 0x0000001f1818b221 */ /* 0x008fc80000000000 */
[----:B----4-:R-:W-:Y:S01]  /*0cb0*/  @!P3 FADD R24, R24, R33 ;  /* 0x000000211818b221 */ /* 0x010fe20000000000 */
[----:B-----5:R-:W-:-:S03]  /*0cc0*/  @!P3 FADD R30, R35, R35 ;  /* 0x00000023231eb221 */ /* 0x020fc60000000000 */
[----:B------:R-:W-:Y:S01]  /*0cd0*/  @!P3 FFMA R35, R35, -4, R24 ;  /* 0xc08000002323b823 */ /* 0x000fe20000000018 */
[----:B------:R-:W-:Y:S01]  /*0ce0*/  IADD3 R24, P1, PT, R26, UR26, RZ ;  /* 0x0000001a1a187c10 */ /* 0x000fe2000ff3e0ff */
[----:B------:R-:W-:Y:S01]  /*0cf0*/  @!P3 FADD R30, R30, -R25 ;  /* 0x800000191e1eb221 */ /* 0x000fe20000000000 */
[----:B------:R-:W-:Y:S02]  /*0d00*/  IADD3 R26, P4, PT, R26, UR20, RZ ;  /* 0x000000141a1a7c10 */ /* 0x000fe4000ff9e0ff */
[----:B------:R-:W-:Y:S01]  /*0d10*/  IADD3.X R25, PT, PT, R27, UR27, RZ, P1, !PT ;  /* 0x0000001b1b197c10 */ /* 0x000fe20008ffe4ff */
[----:B0-----:R-:W-:Y:S01]  /*0d20*/  @!P3 FFMA R35, R35, R28, R30 ;  /* 0x0000001c2323b223 */ /* 0x001fe2000000001e */
[----:B------:R-:W-:Y:S01]  /*0d30*/  VIADD R28, R9, 0x2 ;  /* 0x00000002091c7836 */ /* 0x000fe20000000000 */
[----:B------:R-:W-:-:S04]  /*0d40*/  IADD3.X R27, PT, PT, R27, UR21, RZ, P4, !PT ;  /* 0x000000151b1b7c10 */ /* 0x000fc8000a7fe4ff */
[----:B------:R-:W-:Y:S01]  /*0d50*/  ISETP.GE.OR P1, PT, R28, UR4, !P0 ;  /* 0x000000041c007c0c */ /* 0x000fe2000c726670 */
[----:B------:R0:W-:Y:S04]  /*0d60*/  @!P3 STG.E desc[UR8][R26.64+0x4], R35 ;  /* 0x000004231a00b986 */ /* 0x0001e8000c101908 */
[----:B------:R0:W-:Y:S01]  /*0d70*/  @!P3 STG.E desc[UR8][R24.64+0x4], R35 ;  /* 0x000004231800b986 */ /* 0x0001e2000c101908 */
[----:B------:R-:W-:-:S07]  /*0d80*/  ISETP.GE.OR P3, PT, R29, UR4, !P0 ;  /* 0x000000041d007c0c */ /* 0x000fce000c766670 */
[----:B------:R-:W-:Y:S06]  /*0d90*/  @P1 BRA `(.L_x_10) ;  /* 0x00000000003c1947 */ /* 0x000fec0003800000 */
[----:B------:R-:W2:Y:S04]  /*0da0*/  LDG.E R29, desc[UR8][R14.64+0x8] ;  /* 0x000008080e1d7981 */ /* 0x000ea8000c1e1900 */
        /* <DEDUP_REMOVED lines=11> */
[----:B------:R-:W-:-:S05]  /*0e60*/  FFMA R29, R29, UR6, R30 ;  /* 0x000000061d1d7c23 */ /* 0x000fca000800001e */
[----:B------:R1:W-:Y:S04]  /*0e70*/  STG.E desc[UR8][R26.64+0x8], R29 ;  /* 0x0000081d1a007986 */ /* 0x0003e8000c101908 */
[----:B------:R1:W-:Y:S02]  /*0e80*/  STG.E desc[UR8][R24.64+0x8], R29 ;  /* 0x0000081d18007986 */ /* 0x0003e4000c101908 */
.L_x_10:
[----:B------:R-:W-:Y:S05]  /*0e90*/  BSYNC.RECONVERGENT B2 ;  /* 0x0000000000027941 */ /* 0x000fea0003800200 */
.L_x_9:
[----:B------:R-:W-:Y:S04]  /*0ea0*/  BSSY.RECONVERGENT B2, `(.L_x_11) ;  /* 0x0000011000027945 */ /* 0x000fe80003800200 */
[----:B------:R-:W-:Y:S05]  /*0eb0*/  @P3 BRA `(.L_x_12) ;  /* 0x00000000003c3947 */ /* 0x000fea0003800000 */
[----:B------:R-:W2:Y:S04]  /*0ec0*/  LDG.E R14, desc[UR8][R14.64+0xc] ;  /* 0x00000c080e0e7981 */ /* 0x000ea8000c1e1900 */
[----:B------:R-:W2:Y:S04]  /*0ed0*/  LDG.E R17, desc[UR8][R16.64+0xc] ;  /* 0x00000c0810117981 */ /* 0x000ea8000c1e1900 */
[----:B-1----:R-:W3:Y:S04]  /*0ee0*/  LDG.E R29, desc[UR8][R18.64+0xc] ;  /* 0x00000c08121d7981 */ /* 0x002ee8000c1e1900 */
        /* <DEDUP_REMOVED lines=12> */
.L_x_12:
[----:B------:R-:W-:Y:S05]  /*0fb0*/  BSYNC.RECONVERGENT B2 ;  /* 0x0000000000027941 */ /* 0x000fea0003800200 */
.L_x_11:
[----:B------:R-:W-:-:S05]  /*0fc0*/  VIADD R9, R9, 0x4 ;  /* 0x0000000409097836 */ /* 0x000fca0000000000 */
[----:B------:R-:W-:-:S13]  /*0fd0*/  ISETP.GE.U32.AND P1, PT, R9, R6, PT ;  /* 0x000000060900720c */ /* 0x000fda0003f26070 */
[----:B------:R-:W-:Y:S05]  /*0fe0*/  @!P1 BRA `(.L_x_13) ;  /* 0xfffffff800309947 */ /* 0x000fea000383ffff */
[----:B------:R-:W-:Y:S05]  /*0ff0*/  BSYNC.RECONVERGENT B1 ;  /* 0x0000000000017941 */ /* 0x000fea0003800200 */
.L_x_6:
[----:B------:R-:W-:Y:S05]  /*1000*/  @!P2 BRA `(.L_x_14) ;  /* 0xfffffff0004ca947 */ /* 0x000fea000383ffff */
[----:B012---:R-:W-:Y:S05]  /*1010*/  BSYNC.RECONVERGENT B0 ;  /* 0x0000000000007941 */ /* 0x007fea0003800200 */
.L_x_1:
[----:B------:R-:W-:Y:S05]  /*1020*/  BRA `(.L_x_15) ;  /* 0x0000000c00ec7947 */ /* 0x000fea0003800000 */
.L_x_0:
[----:B------:R-:W0:Y:S01]  /*1030*/  LDCU.64 UR6, c[0x0][0x388] ;  /* 0x00007100ff0677ac */ /* 0x000e220008000a00 */
[----:B------:R-:W-:Y:S01]  /*1040*/  BSSY.RECONVERGENT B0, `(.L_x_15) ;  /* 0x00000f9000007945 */ /* 0x000fe20003800200 */
[----:B------:R-:W-:Y:S01]  /*1050*/  IADD3 R7, PT, PT, R4, 0x1, RZ ;  /* 0x0000000104077810 */ /* 0x000fe20007ffe0ff */
[----:B------:R-:W1:Y:S01]  /*1060*/  LDCU UR10, c[0x0][0x3ac] ;  /* 0x00007580ff0a77ac */ /* 0x000e620008000800 */
[----:B0-----:R-:W-:-:S04]  /*1070*/  UIADD3 UR5, UP0, UPT, UR6, 0xc, URZ ;  /* 0x0000000c06057890 */ /* 0x001fc8000ff1e0ff */
[----:B------:R-:W-:Y:S02]  /*1080*/  UIADD3.X UR6, UPT, UPT, URZ, UR7, URZ, UP0, !UPT ;  /* 0x00000007ff067290 */ /* 0x000fe400087fe4ff */
[----:B------:R-:W-:-:S04]  /*1090*/  IMAD.U32 R10, RZ, RZ, UR5 ;  /* 0x00000005ff0a7e24 */ /* 0x000fc8000f8e00ff */
[----:B-1----:R-:W-:-:S07]  /*10a0*/  MOV R11, UR6 ;  /* 0x00000006000b7c02 */ /* 0x002fce0008000f00 */
.L_x_28:
[----:B0-----:R-:W0:Y:S01]  /*10b0*/  LDCU UR5, c[0x0][0x3a0] ;  /* 0x00007400ff0577ac */ /* 0x001e220008000800 */
[----:B-12---:R-:W-:Y:S01]  /*10c0*/  LOP3.LUT R26, R3, 0x3, RZ, 0xc0, !PT ;  /* 0x00000003031a7812 */ /* 0x006fe200078ec0ff */
[C---:B------:R-:W-:Y:S01]  /*10d0*/  VIADD R8, R2.reuse, 0x1 ;  /* 0x0000000102087836 */ /* 0x040fe20000000000 */
[----:B------:R-:W-:Y:S01]  /*10e0*/  IADD3 R19, PT, PT, R2, -0x1, RZ ;  /* 0xffffffff02137810 */ /* 0x000fe20007ffe0ff */
[----:B------:R-:W-:Y:S01]  /*10f0*/  IMAD.MOV.U32 R9, RZ, RZ, R4 ;  /* 0x000000ffff097224 */ /* 0x000fe200078e0004 */
[----:B------:R-:W-:Y:S02]  /*1100*/  ISETP.NE.AND P1, PT, R26, RZ, PT ;  /* 0x000000ff1a00720c */ /* 0x000fe40003f25270 */
[----:B------:R-:W-:Y:S02]  /*1110*/  ISETP.GE.AND P0, PT, R2, UR4, PT ;  /* 0x0000000402007c0c */ /* 0x000fe4000bf06270 */
[----:B------:R-:W-:Y:S02]  /*1120*/  ISETP.GE.U32.AND P2, PT, R8, R5, PT ;  /* 0x000000050800720c */ /* 0x000fe40003f46070 */
[C---:B------:R-:W-:Y:S01]  /*1130*/  ISETP.NE.AND P0, PT, R2.reuse, RZ, !P0 ;  /* 0x000000ff0200720c */ /* 0x040fe20004705270 */
[----:B0-----:R-:W-:Y:S01]  /*1140*/  IMAD R18, R2, UR5, RZ ;  /* 0x0000000502127c24 */ /* 0x001fe2000f8e02ff */
[----:B------:R-:W-:Y:S01]  /*1150*/  MOV R2, R8 ;  /* 0x0000000800027202 */ /* 0x000fe20000000f00 */
[----:B------:R-:W-:-:S02]  /*1160*/  IMAD R19, R19, UR5, RZ ;  /* 0x0000000513137c24 */ /* 0x000fc4000f8e02ff */
[----:B------:R-:W-:Y:S02]  /*1170*/  VIADD R17, R18, UR5 ;  /* 0x0000000512117c36 */ /* 0x000fe40008000000 */
[----:B---3--:R-:W-:Y:S06]  /*1180*/  @!P1 BRA `(.L_x_16) ;  /* 0x0000000400689947 */ /* 0x008fec0003800000 */
[----:B------:R-:W0:Y:S01]  /*1190*/  LDC.64 R22, c[0x0][0x388] ;  /* 0x0000e200ff167b82 */ /* 0x000e220000000a00 */
[----:B------:R-:W-:Y:S01]  /*11a0*/  ISETP.EQ.OR P1, PT, R0, RZ, !P0 ;  /* 0x000000ff0000720c */ /* 0x000fe20004722670 */
[----:B------:R-:W-:Y:S01]  /*11b0*/  BSSY.RECONVERGENT B1, `(.L_x_17) ;  /* 0x000001c000017945 */ /* 0x000fe20003800200 */
[----:B------:R-:W-:Y:S02]  /*11c0*/  IADD3 R31, PT, PT, R7, R18, RZ ;  /* 0x00000012071f7210 */ /* 0x000fe40007ffe0ff */
[----:B------:R-:W-:Y:S02]  /*11d0*/  ISETP.GE.OR P1, PT, R4, UR4, P1 ;  /* 0x0000000404007c0c */ /* 0x000fe40008f26670 */
[----:B------:R-:W-:Y:S01]  /*11e0*/  ISETP.NE.AND P3, PT, R26, 0x1, PT ;  /* 0x000000011a00780c */ /* 0x000fe20003f65270 */
[----:B0-----:R-:W-:-:S10]  /*11f0*/  IMAD.WIDE R12, R31, 0x4, R22 ;  /* 0x000000041f0c7825 */ /* 0x001fd400078e0216 */
[----:B------:R-:W-:Y:S05]  /*1200*/  @P1 BRA `(.L_x_18) ;  /* 0x0000000000581947 */ /* 0x000fea0003800000 */
[C---:B------:R-:W-:Y:S01]  /*1210*/  IMAD.IADD R21, R4.reuse, 0x1, R17 ;  /* 0x0000000104157824 */ /* 0x040fe200078e0211 */
[----:B------:R-:W-:Y:S01]  /*1220*/  IADD3 R9, PT, PT, R4, R19, RZ ;  /* 0x0000001304097210 */ /* 0x000fe20007ffe0ff */
[----:B------:R-:W2:Y:S01]  /*1230*/  LDG.E R25, desc[UR8][R12.64] ;  /* 0x000000080c197981 */ /* 0x000ea2000c1e1900 */
[----:B------:R-:W0:Y:S01]  /*1240*/  LDC.64 R14, c[0x0][0x380] ;  /* 0x0000e000ff0e7b82 */ /* 0x000e220000000a00 */
[--C-:B------:R-:W-:Y:S01]  /*1250*/  IMAD.WIDE R20, R21, 0x4, R22.reuse ;  /* 0x0000000415147825 */ /* 0x100fe200078e0216 */
[----:B------:R-:W1:Y:S01]  /*1260*/  LDCU UR5, c[0x0][0x3ac] ;  /* 0x00007580ff0577ac */ /* 0x000e620008000800 */
[----:B------:R-:W3:Y:S02]  /*1270*/  LDG.E R27, desc[UR8][R12.64+-0x8] ;  /* 0xfffff8080c1b7981 */ /* 0x000ee4000c1e1900 */
[----:B------:R-:W-:Y:S02]  /*1280*/  IMAD.WIDE R22, R9, 0x4, R22 ;  /* 0x0000000409167825 */ /* 0x000fe400078e0216 */
[----:B------:R4:W5:Y:S01]  /*1290*/  LDG.E R20, desc[UR8][R20.64] ;  /* 0x0000000814147981 */ /* 0x000962000c1e1900 */
[----:B------:R-:W1:Y:S03]  /*12a0*/  LDC.64 R8, c[0x0][0x398] ;  /* 0x0000e600ff087b82 */ /* 0x000e660000000a00 */
[----:B------:R-:W5:Y:S04]  /*12b0*/  LDG.E R23, desc[UR8][R22.64] ;  /* 0x0000000816177981 */ /* 0x000f68000c1e1900 */
[----:B------:R-:W3:Y:S01]  /*12c0*/  LDG.E R29, desc[UR8][R12.64+-0x4] ;  /* 0xfffffc080c1d7981 */ /* 0x000ee2000c1e1900 */
[----:B----4-:R-:W-:-:S04]  /*12d0*/  VIADD R21, R31, 0xffffffff ;  /* 0xffffffff1f157836 */ /* 0x010fc80000000000 */
[----:B0-----:R-:W-:-:S04]  /*12e0*/  IMAD.WIDE R14, R21, 0x4, R14 ;  /* 0x00000004150e7825 */ /* 0x001fc800078e020e */
[----:B-1----:R-:W-:-:S04]  /*12f0*/  IMAD.WIDE R8, R21, 0x4, R8 ;  /* 0x0000000415087825 */ /* 0x002fc800078e0208 */
[----:B-----5:R-:W-:-:S04]  /*1300*/  FADD R16, R20, R23 ;  /* 0x0000001714107221 */ /* 0x020fc80000000000 */
[----:B--2---:R-:W-:-:S04]  /*1310*/  FADD R16, R16, R25 ;  /* 0x0000001910107221 */ /* 0x004fc80000000000 */
[----:B---3--:R-:W-:-:S04]  /*1320*/  FADD R16, R16, R27 ;  /* 0x0000001b10107221 */ /* 0x008fc80000000000 */
[----:B------:R-:W-:-:S04]  /*1330*/  FFMA R16, R29, -4, R16 ;  /* 0xc08000001d107823 */ /* 0x000fc80000000010 */
[----:B------:R-:W-:-:S05]  /*1340*/  FFMA R29, R16, UR5, R29 ;  /* 0x00000005101d7c23 */ /* 0x000fca000800001d */
[----:B------:R0:W-:Y:S04]  /*1350*/  STG.E desc[UR8][R14.64], R29 ;  /* 0x0000001d0e007986 */ /* 0x0001e8000c101908 */
[----:B------:R0:W-:Y:S02]  /*1360*/  STG.E desc[UR8][R8.64], R29 ;  /* 0x0000001d08007986 */ /* 0x0001e4000c101908 */
.L_x_18:
[----:B------:R-:W-:Y:S05]  /*1370*/  BSYNC.RECONVERGENT B1 ;  /* 0x0000000000017941 */ /* 0x000fea0003800200 */
.L_x_17:
[----:B------:R-:W-:Y:S01]  /*1380*/  BSSY.RECONVERGENT B1, `(.L_x_16) ;  /* 0x000003a000017945 */ /* 0x000fe20003800200 */
[----:B0-----:R-:W-:-:S03]  /*1390*/  MOV R9, R7 ;  /* 0x0000000700097202 */ /* 0x001fc60000000f00 */
[----:B------:R-:W-:Y:S05]  /*13a0*/  @!P3 BRA `(.L_x_19) ;  /* 0x0000000000dcb947 */ /* 0x000fea0003800000 */
[----:B------:R-:W0:Y:S01]  /*13b0*/  LDCU.128 UR12, c[0x0][0x380] ;  /* 0x00007000ff0c77ac */ /* 0x000e220008000c00 */
[C---:B------:R-:W-:Y:S02]  /*13c0*/  IADD3 R14, P3, PT, R4.reuse, R17, RZ ;  /* 0x00000011040e7210 */ /* 0x040fe40007f7e0ff */
[C---:B------:R-:W-:Y:S01]  /*13d0*/  IADD3 R8, P4, PT, R4.reuse, R19, RZ ;  /* 0x0000001304087210 */ /* 0x040fe20007f9e0ff */
[----:B------:R-:W1:Y:S01]  /*13e0*/  LDCU.64 UR6, c[0x0][0x398] ;  /* 0x00007300ff0677ac */ /* 0x000e620008000a00 */
[----:B------:R-:W-:Y:S02]  /*13f0*/  ISETP.GE.OR P1, PT, R7, UR4, !P0 ;  /* 0x0000000407007c0c */ /* 0x000fe4000c726670 */
[----:B------:R-:W-:Y:S02]  /*1400*/  LEA.HI.X.SX32 R17, R17, RZ, 0x1, P3 ;  /* 0x000000ff11117211 */ /* 0x000fe400018f0eff */
[----:B------:R-:W-:Y:S02]  /*1410*/  LEA.HI.X.SX32 R9, R19, RZ, 0x1, P4 ;  /* 0x000000ff13097211 */ /* 0x000fe400020f0eff */
[----:B------:R-:W-:-:S04]  /*1420*/  IADD3 R28, P5, PT, R4, R18, RZ ;  /* 0x00000012041c7210 */ /* 0x000fc80007fbe0ff */
[----:B------:R-:W-:Y:S01]  /*1430*/  LEA.HI.X.SX32 R15, R18, RZ, 0x1, P5 ;  /* 0x000000ff120f7211 */ /* 0x000fe200028f0eff */
[----:B------:R-:W-:Y:S01]  /*1440*/  IMAD.SHL.U32 R22, R28, 0x4, RZ ;  /* 0x000000041c167824 */ /* 0x000fe200078e00ff */
[----:B0-----:R-:W-:Y:S01]  /*1450*/  LEA R16, P3, R14, UR14, 0x2 ;  /* 0x0000000e0e107c11 */ /* 0x001fe2000f8610ff */
[----:B------:R-:W2:Y:S01]  /*1460*/  @!P1 LDG.E R23, desc[UR8][R12.64+0x4] ;  /* 0x000004080c179981 */ /* 0x000ea2000c1e1900 */
[----:B------:R-:W-:Y:S01]  /*1470*/  LEA R20, P4, R8, UR14, 0x2 ;  /* 0x0000000e08147c11 */ /* 0x000fe2000f8810ff */
[----:B------:R-:W0:Y:S01]  /*1480*/  @!P1 LDC R29, c[0x0][0x3ac] ;  /* 0x0000eb00ff1d9b82 */ /* 0x000e220000000800 */
[----:B------:R-:W-:Y:S01]  /*1490*/  LEA.HI.X R17, R14, UR15, R17, 0x2, P3 ;  /* 0x0000000f0e117c11 */ /* 0x000fe200098f1411 */
[----:B------:R-:W3:Y:S01]  /*14a0*/  @!P1 LDG.E R25, desc[UR8][R12.64+-0x4] ;  /* 0xfffffc080c199981 */ /* 0x000ee2000c1e1900 */
[----:B------:R-:W-:-:S03]  /*14b0*/  LEA.HI.X R21, R8, UR15, R9, 0x2, P4 ;  /* 0x0000000f08157c11 */ /* 0x000fc6000a0f1409 */
[----:B------:R-:W4:Y:S01]  /*14c0*/  @!P1 LDG.E R8, desc[UR8][R16.64+0x4] ;  /* 0x0000040810089981 */ /* 0x000f22000c1e1900 */
[----:B------:R-:W-:-:S03]  /*14d0*/  SHF.L.U64.HI R28, R28, 0x2, R15 ;  /* 0x000000021c1c7819 */ /* 0x000fc6000001020f */
[----:B------:R-:W4:Y:S01]  /*14e0*/  @!P1 LDG.E R9, desc[UR8][R20.64+0x4] ;  /* 0x0000040814099981 */ /* 0x000f22000c1e1900 */
[----:B------:R-:W-:-:S04]  /*14f0*/  IADD3 R14, P3, PT, R22, UR14, RZ ;  /* 0x0000000e160e7c10 */ /* 0x000fc8000ff7e0ff */
[----:B------:R-:W-:-:S05]  /*1500*/  IADD3.X R15, PT, PT, R28, UR15, RZ, P3, !PT ;  /* 0x0000000f1c0f7c10 */ /* 0x000fca0009ffe4ff */
[----:B------:R-:W5:Y:S01]  /*1510*/  @!P1 LDG.E R27, desc[UR8][R14.64+0x4] ;  /* 0x000004080e1b9981 */ /* 0x000f62000c1e1900 */
[C---:B-1----:R-:W-:Y:S02]  /*1520*/  IADD3 R24, P3, PT, R22.reuse, UR6, RZ ;  /* 0x0000000616187c10 */ /* 0x042fe4000ff7e0ff */
[----:B------:R-:W-:Y:S01]  /*1530*/  IADD3 R22, P4, PT, R22, UR12, RZ ;  /* 0x0000000c16167c10 */ /* 0x000fe2000ff9e0ff */
[----:B----4-:R-:W-:-:S04]  /*1540*/  @!P1 FADD R8, R8, R9 ;  /* 0x0000000908089221 */ /* 0x010fc80000000000 */
[----:B--2---:R-:W-:-:S04]  /*1550*/  @!P1 FADD R8, R8, R23 ;  /* 0x0000001708089221 */ /* 0x004fc80000000000 */
[----:B---3--:R-:W-:-:S04]  /*1560*/  @!P1 FADD R8, R8, R25 ;  /* 0x0000001908089221 */ /* 0x008fc80000000000 */
[----:B-----5:R-:W-:Y:S01]  /*1570*/  @!P1 FFMA R8, R27, -4, R8 ;  /* 0xc08000001b089823 */ /* 0x020fe20000000008 */
        /* <DEDUP_REMOVED lines=9> */
[----:B------:R-:W-:-:S05]  /*1610*/  VIADD R26, R4, 0x3 ;  /* 0x00000003041a7836 */ /* 0x000fca0000000000 */
[----:B------:R-:W-:-:S07]  /*1620*/  MOV R9, R26 ;  /* 0x0000001a00097202 */ /* 0x000fce0000000f00 */
[----:B------:R-:W-:Y:S05]  /*1630*/  @P1 BRA `(.L_x_19) ;  /* 0x0000000000381947 */ /* 0x000fea0003800000 */
[----:B------:R-:W2:Y:S01]  /*1640*/  LDG.E R16, desc[UR8][R16.64+0x8] ;  /* 0x0000080810107981 */ /* 0x000ea2000c1e1900 */
[----:B------:R-:W0:Y:S03]  /*1650*/  LDCU UR5, c[0x0][0x3ac] ;  /* 0x00007580ff0577ac */ /* 0x000e260008000800 */
[----:B------:R-:W2:Y:S04]  /*1660*/  LDG.E R21, desc[UR8][R20.64+0x8] ;  /* 0x0000080814157981 */ /* 0x000ea8000c1e1900 */
[----:B------:R-:W3:Y:S04]  /*1670*/  LDG.E R9, desc[UR8][R12.64+0x8] ;  /* 0x000008080c097981 */ /* 0x000ee8000c1e1900 */
[----:B------:R-:W4:Y:S04]  /*1680*/  LDG.E R27, desc[UR8][R12.64] ;  /* 0x000000080c1b7981 */ /* 0x000f28000c1e1900 */
[----:B------:R-:W5:Y:S01]  /*1690*/  LDG.E R15, desc[UR8][R14.64+0x8] ;  /* 0x000008080e0f7981 */ /* 0x000f62000c1e1900 */
[----:B--2---:R-:W-:-:S04]  /*16a0*/  FADD R8, R16, R21 ;  /* 0x0000001510087221 */ /* 0x004fc80000000000 */
[----:B---3--:R-:W-:Y:S01]  /*16b0*/  FADD R8, R8, R9 ;  /* 0x0000000908087221 */ /* 0x008fe20000000000 */
[----:B------:R-:W-:-:S03]  /*16c0*/  IMAD.MOV.U32 R9, RZ, RZ, R26 ;  /* 0x000000ffff097224 */ /* 0x000fc600078e001a */
[----:B----4-:R-:W-:-:S04]  /*16d0*/  FADD R8, R8, R27 ;  /* 0x0000001b08087221 */ /* 0x010fc80000000000 */
[----:B-----5:R-:W-:-:S04]  /*16e0*/  FFMA R8, R15, -4, R8 ;  /* 0xc08000000f087823 */ /* 0x020fc80000000008 */
[----:B0-----:R-:W-:-:S05]  /*16f0*/  FFMA R27, R8, UR5, R15 ;  /* 0x00000005081b7c23 */ /* 0x001fca000800000f */
[----:B------:R0:W-:Y:S04]  /*1700*/  STG.E desc[UR8][R22.64+0x8], R27 ;  /* 0x0000081b16007986 */ /* 0x0001e8000c101908 */
[----:B------:R0:W-:Y:S02]  /*1710*/  STG.E desc[UR8][R24.64+0x8], R27 ;  /* 0x0000081b18007986 */ /* 0x0001e4000c101908 */
.L_x_19:
[----:B------:R-:W-:Y:S05]  /*1720*/  BSYNC.RECONVERGENT B1 ;  /* 0x0000000000017941 */ /* 0x000fea0003800200 */
.L_x_16:
[----:B------:R-:W-:-:S13]  /*1730*/  ISETP.GE.U32.AND P1, PT, R3, 0x4, PT ;  /* 0x000000040300780c */ /* 0x000fda0003f26070 */
[----:B------:R-:W-:Y:S05]  /*1740*/  @!P1 BRA `(.L_x_20) ;  /* 0x00000008001c9947 */ /* 0x000fea0003800000 */
[----:B------:R-:W1:Y:S01]  /*1750*/  LDCU.64 UR6, c[0x0][0x398] ;  /* 0x00007300ff0677ac */ /* 0x000e620008000a00 */
[----:B------:R-:W2:Y:S01]  /*1760*/  LDC.64 R12, c[0x0][0x380] ;  /* 0x0000e000ff0c7b82 */ /* 0x000ea20000000a00 */
[----:B------:R-:W-:Y:S01]  /*1770*/  IMAD.WIDE.U32 R28, R9, 0x4, RZ ;  /* 0x00000004091c7825 */ /* 0x000fe200078e00ff */
[----:B------:R-:W-:Y:S01]  /*1780*/  BSSY.RECONVERGENT B1, `(.L_x_20) ;  /* 0x0000083000017945 */ /* 0x000fe20003800200 */
[----:B------:R-:W3:Y:S02]  /*1790*/  LDCU UR5, c[0x0][0x3a0] ;  /* 0x00007400ff0577ac */ /* 0x000ee40008000800 */
[--C-:B------:R-:W-:Y:S01]  /*17a0*/  IMAD.IADD R30, R19, 0x1, R9.reuse ;  /* 0x00000001131e7824 */ /* 0x100fe200078e0209 */
[----:B------:R-:W-:Y:S01]  /*17b0*/  MOV R8, R28 ;  /* 0x0000001c00087202 */ /* 0x000fe20000000f00 */
[----:B------:R-:W-:Y:S01]  /*17c0*/  IMAD.IADD R28, R18, 0x1, R9 ;  /* 0x00000001121c7824 */ /* 0x000fe200078e0209 */
[----:B------:R-:W4:Y:S04]  /*17d0*/  LDC.64 R14, c[0x0][0x388] ;  /* 0x0000e200ff0e7b82 */ /* 0x000f280000000a00 */
[----:B------:R-:W-:Y:S01]  /*17e0*/  IADD3 R31, PT, PT, R28, 0x1, RZ ;  /* 0x000000011c1f7810 */ /* 0x000fe20007ffe0ff */
[----:B-1----:R-:W-:-:S04]  /*17f0*/  UIADD3 UR6, UP0, UPT, UR6, 0x8, URZ ;  /* 0x0000000806067890 */ /* 0x002fc8000ff1e0ff */
[----:B------:R-:W-:Y:S01]  /*1800*/  UIADD3.X UR7, UPT, UPT, URZ, UR7, URZ, UP0, !UPT ;  /* 0x00000007ff077290 */ /* 0x000fe200087fe4ff */
[C---:B---3--:R-:W-:Y:S01]  /*1810*/  IADD3 R20, PT, PT, R18.reuse, UR5, RZ ;  /* 0x0000000512147c10 */ /* 0x048fe2000fffe0ff */
[----:B------:R-:W-:Y:S02]  /*1820*/  IMAD.U32 R16, RZ, RZ, UR6 ;  /* 0x00000006ff107e24 */ /* 0x000fe4000f8e00ff */
[----:B--2---:R-:W-:Y:S01]  /*1830*/  IMAD.WIDE R12, R18, 0x4, R12 ;  /* 0x00000004120c7825 */ /* 0x004fe200078e020c */
[C---:B------:R-:W-:Y:S02]  /*1840*/  IADD3 R32, PT, PT, R20.reuse, R9, RZ ;  /* 0x0000000914207210 */ /* 0x040fe40007ffe0ff */
[----:B------:R-:W-:Y:S01]  /*1850*/  MOV R17, UR7 ;  /* 0x0000000700117c02 */ /* 0x000fe20008000f00 */
[----:B------:R-:W-:-:S04]  /*1860*/  IMAD.WIDE R20, R20, 0x4, R10 ;  /* 0x0000000414147825 */ /* 0x000fc800078e020a */
[----:B----4-:R-:W-:-:S04]  /*1870*/  IMAD.WIDE R14, R18, 0x4, R14 ;  /* 0x00000004120e7825 */ /* 0x010fc800078e020e */
[----:B------:R-:W-:-:S04]  /*1880*/  IMAD.WIDE R16, R18, 0x4, R16 ;  /* 0x0000000412107825 */ /* 0x000fc800078e0210 */
[----:B------:R-:W-:-:S07]  /*1890*/  IMAD.WIDE R18, R19, 0x4, R10 ;  /* 0x0000000413127825 */ /* 0x000fce00078e020a */
.L_x_27:
[----:B0-----:R-:W0:Y:S01]  /*18a0*/  LDC.64 R22, c[0x0][0x388] ;  /* 0x0000e200ff167b82 */ /* 0x001e220000000a00 */
[----:B------:R-:W-:-:S04]  /*18b0*/  ISETP.EQ.OR P1, PT, R9, RZ, !P0 ;  /* 0x000000ff0900720c */ /* 0x000fc80004722670 */
[----:B------:R-:W-:-:S13]  /*18c0*/  ISETP.GE.OR P1, PT, R9, UR4, P1 ;  /* 0x0000000409007c0c */ /* 0x000fda0008f26670 */
[----:B-123--:R-:W1:Y:S01]  /*18d0*/  @!P1 LDC R33, c[0x0][0x3ac] ;  /* 0x0000eb00ff219b82 */ /* 0x00ee620000000800 */
[----:B0-----:R-:W-:-:S04]  /*18e0*/  @!P1 IMAD.WIDE R26, R32, 0x4, R22 ;  /* 0x00000004201a9825 */ /* 0x001fc800078e0216 */
[--C-:B------:R-:W-:Y:S02]  /*18f0*/  @!P1 IMAD.WIDE R24, R30, 0x4, R22.reuse ;  /* 0x000000041e189825 */ /* 0x100fe400078e0216 */
[----:B------:R-:W2:Y:S02]  /*1900*/  @!P1 LDG.E R26, desc[UR8][R26.64] ;  /* 0x000000081a1a9981 */ /* 0x000ea4000c1e1900 */
[----:B------:R-:W-:Y:S02]  /*1910*/  IMAD.WIDE R22, R31, 0x4, R22 ;  /* 0x000000041f167825 */ /* 0x000fe400078e0216 */
[----:B------:R-:W2:Y:S04]  /*1920*/  @!P1 LDG.E R25, desc[UR8][R24.64] ;  /* 0x0000000818199981 */ /* 0x000ea8000c1e1900 */
[----:B------:R-:W3:Y:S04]  /*1930*/  @!P1 LDG.E R36, desc[UR8][R22.64] ;  /* 0x0000000816249981 */ /* 0x000ee8000c1e1900 */
[----:B------:R-:W4:Y:S04]  /*1940*/  @!P1 LDG.E R37, desc[UR8][R22.64+-0x8] ;  /* 0xfffff80816259981 */ /* 0x000f28000c1e1900 */
[----:B------:R-:W5:Y:S01]  /*1950*/  @!P1 LDG.E R34, desc[UR8][R22.64+-0x4] ;  /* 0xfffffc0816229981 */ /* 0x000f62000c1e1900 */
[----:B------:R-:W-:Y:S01]  /*1960*/  BSSY.RECONVERGENT B2, `(.L_x_21) ;  /* 0x0000029000027945 */ /* 0x000fe20003800200 */
[----:B--2---:R-:W-:-:S02]  /*1970*/  @!P1 FADD R35, R26, R25 ;  /* 0x000000191a239221 */ /* 0x004fc40000000000 */
[----:B------:R-:W0:Y:S02]  /*1980*/  @!P1 LDC.64 R26, c[0x0][0x380] ;  /* 0x0000e000ff1a9b82 */ /* 0x000e240000000a00 */
[----:B---3--:R-:W-:-:S04]  /*1990*/  @!P1 FADD R35, R35, R36 ;  /* 0x0000002423239221 */ /* 0x008fc80000000000 */
[----:B----4-:R-:W-:Y:S02]  /*19a0*/  @!P1 FADD R35, R35, R37 ;  /* 0x0000002523239221 */ /* 0x010fe40000000000 */
[----:B------:R-:W2:Y:S02]  /*19b0*/  @!P1 LDC.64 R24, c[0x0][0x398] ;  /* 0x0000e600ff189b82 */ /* 0x000ea40000000a00 */
[----:B-----5:R-:W-:-:S04]  /*19c0*/  @!P1 FFMA R35, R34, -4, R35 ;  /* 0xc080000022239823 */ /* 0x020fc80000000023 */
[----:B-1----:R-:W-:Y:S01]  /*19d0*/  @!P1 FFMA R33, R35, R33, R34 ;  /* 0x0000002123219223 */ /* 0x002fe20000000022 */
[----:B------:R-:W-:-:S05]  /*19e0*/  VIADD R34, R9, 0x1 ;  /* 0x0000000109227836 */ /* 0x000fca0000000000 */
[----:B------:R-:W-:Y:S02]  /*19f0*/  ISETP.GE.OR P5, PT, R34, UR4, !P0 ;  /* 0x0000000422007c0c */ /* 0x000fe4000c7a6670 */
[----:B------:R-:W-:Y:S01]  /*1a00*/  IADD3 R34, PT, PT, R9, 0x2, RZ ;  /* 0x0000000209227810 */ /* 0x000fe20007ffe0ff */
[----:B0-----:R-:W-:-:S03]  /*1a10*/  @!P1 IMAD.WIDE R26, R28, 0x4, R26 ;  /* 0x000000041c1a9825 */ /* 0x001fc600078e021a */
[----:B------:R-:W-:Y:S02]  /*1a20*/  ISETP.GE.OR P3, PT, R34, UR4, !P0 ;  /* 0x0000000422007c0c */ /* 0x000fe4000c766670 */
[----:B------:R-:W-:Y:S01]  /*1a30*/  IADD3 R34, PT, PT, R9, 0x3, RZ ;  /* 0x0000000309227810 */ /* 0x000fe20007ffe0ff */
[----:B------:R0:W-:Y:S01]  /*1a40*/  @!P1 STG.E desc[UR8][R26.64], R33 ;  /* 0x000000211a009986 */ /* 0x0001e2000c101908 */
[----:B--2---:R-:W-:Y:S02]  /*1a50*/  @!P1 IMAD.WIDE R24, R28, 0x4, R24 ;  /* 0x000000041c189825 */ /* 0x004fe400078e0218 */
[----:B------:R-:W-:-:S03]  /*1a60*/  ISETP.GE.OR P4, PT, R34, UR4, !P0 ;  /* 0x0000000422007c0c */ /* 0x000fc6000c786670 */
[----:B------:R0:W-:Y:S01]  /*1a70*/  @!P1 STG.E desc[UR8][R24.64], R33 ;  /* 0x0000002118009986 */ /* 0x0001e2000c101908 */
[----:B------:R-:W-:Y:S09]  /*1a80*/  @P5 BRA `(.L_x_22) ;  /* 0x0000000000585947 */ /* 0x000ff20003800000 */
[-C--:B0-----:R-:W-:Y:S01]  /*1a90*/  IADD3 R26, P1, PT, R20, R8.reuse, RZ ;  /* 0x00000008141a7210 */ /* 0x081fe20007f3e0ff */
[----:B------:R-:W2:Y:S01]  /*1aa0*/  LDG.E R36, desc[UR8][R22.64+0x4] ;  /* 0x0000040816247981 */ /* 0x000ea2000c1e1900 */
[----:B------:R-:W-:-:S03]  /*1ab0*/  IADD3 R24, P5, PT, R18, R8, RZ ;  /* 0x0000000812187210 */ /* 0x000fc60007fbe0ff */
[----:B------:R-:W-:Y:S01]  /*1ac0*/  IMAD.X R27, R21, 0x1, R29, P1 ;  /* 0x00000001151b7824 */ /* 0x000fe200008e061d */
[----:B------:R-:W-:Y:S01]  /*1ad0*/  IADD3.X R25, PT, PT, R19, R29, RZ, P5, !PT ;  /* 0x0000001d13197210 */ /* 0x000fe20002ffe4ff */
[----:B------:R-:W3:Y:S01]  /*1ae0*/  LDG.E R37, desc[UR8][R22.64+-0x4] ;  /* 0xfffffc0816257981 */ /* 0x000ee2000c1e1900 */
[----:B------:R-:W-:-:S03]  /*1af0*/  IADD3 R34, P1, PT, R14, R8, RZ ;  /* 0x000000080e227210 */ /* 0x000fc60007f3e0ff */
[----:B------:R-:W4:Y:S04]  /*1b00*/  LDG.E R26, desc[UR8][R26.64+-0x8] ;  /* 0xfffff8081a1a7981 */ /* 0x000f28000c1e1900 */
[----:B------:R0:W4:Y:S01]  /*1b10*/  LDG.E R25, desc[UR8][R24.64+-0x8] ;  /* 0xfffff80818197981 */ /* 0x000122000c1e1900 */
[----:B------:R-:W-:-:S05]  /*1b20*/  IADD3.X R35, PT, PT, R15, R29, RZ, P1, !PT ;  /* 0x0000001d0f237210 */ /* 0x000fca0000ffe4ff */
[----:B------:R-:W5:Y:S01]  /*1b30*/  LDG.E R34, desc[UR8][R34.64+0x4] ;  /* 0x0000040822227981 */ /* 0x000f62000c1e1900 */
[----:B0-----:R-:W-:Y:S01]  /*1b40*/  IADD3 R24, P5, PT, R16, R8, RZ ;  /* 0x0000000810187210 */ /* 0x001fe20007fbe0ff */
[----:B----4-:R-:W-:-:S04]  /*1b50*/  FADD R33, R26, R25 ;  /* 0x000000191a217221 */ /* 0x010fc80000000000 */
[----:B--2---:R-:W-:Y:S01]  /*1b60*/  FADD R33, R33, R36 ;  /* 0x0000002421217221 */ /* 0x004fe20000000000 */
[----:B------:R-:W-:-:S03]  /*1b70*/  IADD3 R26, P1, PT, R12, R8, RZ ;  /* 0x000000080c1a7210 */ /* 0x000fc60007f3e0ff */
[----:B---3--:R-:W-:-:S04]  /*1b80*/  FADD R33, R33, R37 ;  /* 0x0000002521217221 */ /* 0x008fc80000000000 */
[----:B-----5:R-:W-:Y:S01]  /*1b90*/  FFMA R33, R34, -4, R33 ;  /* 0xc080000022217823 */ /* 0x020fe20000000021 */
[----:B------:R-:W-:Y:S01]  /*1ba0*/  IMAD.X R27, R13, 0x1, R29, P1 ;  /* 0x000000010d1b7824 */ /* 0x000fe200008e061d */
[----:B------:R-:W-:Y:S02]  /*1bb0*/  IADD3.X R25, PT, PT, R17, R29, RZ, P5, !PT ;  /* 0x0000001d11197210 */ /* 0x000fe40002ffe4ff */
[----:B------:R-:W-:-:S05]  /*1bc0*/  FFMA R33, R33, UR10, R34 ;  /* 0x0000000a21217c23 */ /* 0x000fca0008000022 */
[----:B------:R1:W-:Y:S04]  /*1bd0*/  STG.E desc[UR8][R26.64+0x4], R33 ;  /* 0x000004211a007986 */ /* 0x0003e8000c101908 */
[----:B------:R1:W-:Y:S02]  /*1be0*/  STG.E desc[UR8][R24.64+-0x4], R33 ;  /* 0xfffffc2118007986 */ /* 0x0003e4000c101908 */
.L_x_22:
[----:B------:R-:W-:Y:S05]  /*1bf0*/  BSYNC.RECONVERGENT B2 ;  /* 0x0000000000027941 */ /* 0x000fea0003800200 */
.L_x_21:
[----:B------:R-:W-:Y:S04]  /*1c00*/  BSSY.RECONVERGENT B2, `(.L_x_23) ;  /* 0x0000018000027945 */ /* 0x000fe80003800200 */
[----:B------:R-:W-:Y:S05]  /*1c10*/  @P3 BRA `(.L_x_24) ;  /* 0x0000000000583947 */ /* 0x000fea0003800000 */
[-C--:B01----:R-:W-:Y:S01]  /*1c20*/  IADD3 R26, P3, PT, R18, R8.reuse, RZ ;  /* 0x00000008121a7210 */ /* 0x083fe20007f7e0ff */
        /* <DEDUP_REMOVED lines=12> */
[----:B--2---:R-:W-:-:S04]  /*1cf0*/  FADD R33, R33, R36 ;  /* 0x0000002421217221 */ /* 0x004fc80000000000 */
[----:B---3--:R-:W-:Y:S01]  /*1d00*/  FADD R33, R33, R37 ;  /* 0x0000002521217221 */ /* 0x008fe20000000000 */
[----:B------:R-:W-:-:S03]  /*1d10*/  IADD3 R24, P1, PT, R12, R8, RZ ;  /* 0x000000080c187210 */ /* 0x000fc60007f3e0ff */
[----:B-----5:R-:W-:Y:S01]  /*1d20*/  FFMA R33, R34, -4, R33 ;  /* 0xc080000022217823 */ /* 0x020fe20000000021 */
[----:B------:R-:W-:Y:S01]  /*1d30*/  IADD3.X R25, PT, PT, R13, R29, RZ, P1, !PT ;  /* 0x0000001d0d197210 */ /* 0x000fe20000ffe4ff */
[----:B------:R-:W-:Y:S02]  /*1d40*/  IMAD.X R27, R17, 0x1, R29, P3 ;  /* 0x00000001111b7824 */ /* 0x000fe400018e061d */
[----:B------:R-:W-:-:S05]  /*1d50*/  FFMA R33, R33, UR10, R34 ;  /* 0x0000000a21217c23 */ /* 0x000fca0008000022 */
[----:B------:R2:W-:Y:S04]  /*1d60*/  STG.E desc[UR8][R24.64+0x8], R33 ;  /* 0x0000082118007986 */ /* 0x0005e8000c101908 */
[----:B------:R2:W-:Y:S02]  /*1d70*/  STG.E desc[UR8][R26.64], R33 ;  /* 0x000000211a007986 */ /* 0x0005e4000c101908 */
.L_x_24:
[----:B------:R-:W-:Y:S05]  /*1d80*/  BSYNC.RECONVERGENT B2 ;  /* 0x0000000000027941 */ /* 0x000fea0003800200 */
.L_x_23:
[----:B------:R-:W-:Y:S04]  /*1d90*/  BSSY.RECONVERGENT B2, `(.L_x_25) ;  /* 0x0000018000027945 */ /* 0x000fe80003800200 */
[----:B------:R-:W-:Y:S05]  /*1da0*/  @P4 BRA `(.L_x_26) ;  /* 0x0000000000584947 */ /* 0x000fea0003800000 */
[-C--:B012---:R-:W-:Y:S01]  /*1db0*/  IADD3 R26, P3, PT, R18, R8.reuse, RZ ;  /* 0x00000008121a7210 */ /* 0x087fe20007f7e0ff */
[----:B------:R-:W2:Y:S01]  /*1dc0*/  LDG.E R34, desc[UR8][R22.64+0xc] ;  /* 0x00000c0816227981 */ /* 0x000ea2000c1e1900 */
[-C--:B------:R-:W-:Y:S02]  /*1dd0*/  IADD3 R24, P1, PT, R20, R8.reuse, RZ ;  /* 0x0000000814187210 */ /* 0x080fe40007f3e0ff */
[-C--:B------:R-:W-:Y:S01]  /*1de0*/  IADD3.X R27, PT, PT, R19, R29.reuse, RZ, P3, !PT ;  /* 0x0000001d131b7210 */ /* 0x080fe20001ffe4ff */
[----:B------:R-:W3:Y:S01]  /*1df0*/  LDG.E R35, desc[UR8][R22.64+0x4] ;  /* 0x0000040816237981 */ /* 0x000ee2000c1e1900 */
[----:B------:R-:W-:Y:S02]  /*1e00*/  IADD3.X R25, PT, PT, R21, R29, RZ, P1, !PT ;  /* 0x0000001d15197210 */ /* 0x000fe40000ffe4ff */
[----:B------:R-:W-:Y:S02]  /*1e10*/  IADD3 R36, P1, PT, R14, R8, RZ ;  /* 0x000000080e247210 */ /* 0x000fe40007f3e0ff */
[----:B------:R-:W4:Y:S04]  /*1e20*/  LDG.E R27, desc[UR8][R26.64] ;  /* 0x000000081a1b7981 */ /* 0x000f28000c1e1900 */
[----:B------:R-:W4:Y:S01]  /*1e30*/  LDG.E R24, desc[UR8][R24.64] ;  /* 0x0000000818187981 */ /* 0x000f22000c1e1900 */
[----:B------:R-:W-:-:S05]  /*1e40*/  IMAD.X R37, R15, 0x1, R29, P1 ;  /* 0x000000010f257824 */ /* 0x000fca00008e061d */
[----:B------:R-:W5:Y:S01]  /*1e50*/  LDG.E R36, desc[UR8][R36.64+0xc] ;  /* 0x00000c0824247981 */ /* 0x000f62000c1e1900 */
[----:B----4-:R-:W-:-:S04]  /*1e60*/  FADD R33, R24, R27 ;  /* 0x0000001b18217221 */ /* 0x010fc80000000000 */
[----:B--2---:R-:W-:-:S04]  /*1e70*/  FADD R33, R33, R34 ;  /* 0x0000002221217221 */ /* 0x004fc80000000000 */
[----:B---3--:R-:W-:Y:S01]  /*1e80*/  FADD R33, R33, R35 ;  /* 0x0000002321217221 */ /* 0x008fe20000000000 */
[-C--:B------:R-:W-:Y:S02]  /*1e90*/  IADD3 R34, P1, PT, R12, R8.reuse, RZ ;  /* 0x000000080c227210 */ /* 0x080fe40007f3e0ff */
[----:B------:R-:W-:Y:S01]  /*1ea0*/  IADD3 R24, P3, PT, R16, R8, RZ ;  /* 0x0000000810187210 */ /* 0x000fe20007f7e0ff */
[----:B-----5:R-:W-:Y:S01]  /*1eb0*/  FFMA R33, R36, -4, R33 ;  /* 0xc080000024217823 */ /* 0x020fe20000000021 */
[-C--:B------:R-:W-:Y:S02]  /*1ec0*/  IADD3.X R35, PT, PT, R13, R29.reuse, RZ, P1, !PT ;  /* 0x0000001d0d237210 */ /* 0x080fe40000ffe4ff */
[----:B------:R-:W-:Y:S01]  /*1ed0*/  IADD3.X R25, PT, PT, R17, R29, RZ, P3, !PT ;  /* 0x0000001d11197210 */ /* 0x000fe20001ffe4ff */
[----:B------:R-:W-:-:S05]  /*1ee0*/  FFMA R33, R33, UR10, R36 ;  /* 0x0000000a21217c23 */ /* 0x000fca0008000024 */
[----:B------:R3:W-:Y:S04]  /*1ef0*/  STG.E desc[UR8][R34.64+0xc], R33 ;  /* 0x00000c2122007986 */ /* 0x0007e8000c101908 */
[----:B------:R3:W-:Y:S02]  /*1f00*/  STG.E desc[UR8][R24.64+0x4], R33 ;  /* 0x0000042118007986 */ /* 0x0007e4000c101908 */
.L_x_26:
[----:B------:R-:W-:Y:S05]  /*1f10*/  BSYNC.RECONVERGENT B2 ;  /* 0x0000000000027941 */ /* 0x000fea0003800200 */
.L_x_25:
[----:B------:R-:W-:Y:S01]  /*1f20*/  VIADD R9, R9, 0x4 ;  /* 0x0000000409097836 */ /* 0x000fe20000000000 */
[----:B------:R-:W-:Y:S01]  /*1f30*/  IADD3 R8, P3, PT, R8, 0x10, RZ ;  /* 0x0000001008087810 */ /* 0x000fe20007f7e0ff */
[----:B------:R-:W-:Y:S01]  /*1f40*/  VIADD R30, R30, 0x4 ;  /* 0x000000041e1e7836 */ /* 0x000fe20000000000 */
[----:B------:R-:W-:Y:S02]  /*1f50*/  IADD3 R28, PT, PT, R28, 0x4, RZ ;  /* 0x000000041c1c7810 */ /* 0x000fe40007ffe0ff */
[----:B------:R-:W-:Y:S02]  /*1f60*/  ISETP.GE.U32.AND P1, PT, R9, R6, PT ;  /* 0x000000060900720c */ /* 0x000fe40003f26070 */
[----:B------:R-:W-:Y:S02]  /*1f70*/  IADD3 R32, PT, PT, R32, 0x4, RZ ;  /* 0x0000000420207810 */ /* 0x000fe40007ffe0ff */
[----:B------:R-:W-:Y:S02]  /*1f80*/  IADD3 R31, PT, PT, R31, 0x4, RZ ;  /* 0x000000041f1f7810 */ /* 0x000fe40007ffe0ff */
[----:B------:R-:W-:-:S07]  /*1f90*/  IADD3.X R29, PT, PT, RZ, R29, RZ, P3, !PT ;  /* 0x0000001dff1d7210 */ /* 0x000fce0001ffe4ff */
[----:B------:R-:W-:Y:S05]  /*1fa0*/  @!P1 BRA `(.L_x_27) ;  /* 0xfffffff8003c9947 */ /* 0x000fea000383ffff */
[----:B------:R-:W-:Y:S05]  /*1fb0*/  BSYNC.RECONVERGENT B1 ;  /* 0x0000000000017941 */ /* 0x000fea0003800200 */
.L_x_20:
[----:B------:R-:W-:Y:S05]  /*1fc0*/  @!P2 BRA `(.L_x_28) ;  /* 0xfffffff00038a947 */ /* 0x000fea000383ffff */
[----:B------:R-:W-:Y:S05]  /*1fd0*/  BSYNC.RECONVERGENT B0 ;  /* 0x0000000000007941 */ /* 0x000fea0003800200 */
.L_x_15:
[----:B------:R-:W-:Y:S06]  /*1fe0*/  BAR.SYNC.DEFER_BLOCKING 0x0 ;  /* 0x0000000000007b1d */ /* 0x000fec0000010000 */
[----:B------:R-:W-:Y:S05]  /*1ff0*/  EXIT ;  /* 0x000000000000794d */ /* 0x000fea0003800000 */
.L_x_29:
[----:B------:R-:W-:-:S00]  /*2000*/  BRA `(.L_x_29) ;  /* 0xfffffffc00fc7947 */ /* 0x000fc0000383ffff */
[----:B------:R-:W-:-:S00]  /*2010*/  NOP ;  /* 0x0000000000007918 */ /* 0x000fc00000000000 */
        /* <DEDUP_REMOVED lines=14> */
.L_x_30:


//--------------------- .nv.shared.reserved.0     --------------------------
	.section	.nv.shared.reserved.0,"aw",@nobits
	.weak		__nv_reservedSMEM_offset_0_alias
	.size		__nv_reservedSMEM_offset_0_alias, 0, 64
	.other		__nv_reservedSMEM_offset_0_alias,@"STO_CUDA_RESERVED_SHARED STV_DEFAULT"
__nv_reservedSMEM_offset_0_alias:
	.zero		0
	.zero		64


//--------------------- .nv.constant0._Z12schroedingerPfS_S_S_iiiff --------------------------
	.section	.nv.constant0._Z12schroedingerPfS_S_S_iiiff,"a",@progbits
	.sectionflags	@""
	.align	4
.nv.constant0._Z12schroedingerPfS_S_S_iiiff:
	.zero		948


//--------------------- SYMBOLS --------------------------

	.type		.nv.reservedSmem.offset0,@object
	.size		.nv.reservedSmem.offset0,0x4
